// auto-generated by cutlass_sweep.epilogue — config: {"arch": "sm_90", "cluster_m": 2, "cluster_n": 1, "dtype": "fp16", "fusion": "relu", "tile_k": 64, "tile_m": 128, "tile_n": 256}
#include "cutlass/cutlass.h"
#include "cutlass/gemm/collective/collective_builder.hpp"
#include "cutlass/gemm/device/gemm_universal_adapter.h"
#include "cutlass/gemm/kernel/gemm_universal.hpp"
#include "cutlass/epilogue/collective/collective_builder.hpp"
#include "cutlass/epilogue/fusion/operations.hpp"
#include "cutlass/epilogue/thread/activation.h"

using Elem = cutlass::half_t;
using Acc  = float;
using TileShape    = cute::Shape<cute::_128, cute::_256, cute::_64>;
using ClusterShape = cute::Shape<cute::_2, cute::_1, cute::_1>;
using FusionOp     = cutlass::epilogue::fusion::LinCombEltAct<cutlass::epilogue::thread::ReLU, Elem, Acc>;

using CollectiveEpilogue = typename cutlass::epilogue::collective::CollectiveBuilder<
    cutlass::arch::Sm90, cutlass::arch::OpClassTensorOp,
    TileShape, ClusterShape,
    cutlass::epilogue::collective::EpilogueTileAuto,
    Acc, Acc,
    Elem, cutlass::layout::RowMajor, 128 / cutlass::sizeof_bits<Elem>::value,
    Elem, cutlass::layout::RowMajor, 128 / cutlass::sizeof_bits<Elem>::value,
    cutlass::epilogue::TmaWarpSpecializedCooperative,
    FusionOp
  >::CollectiveOp;

using CollectiveMainloop = typename cutlass::gemm::collective::CollectiveBuilder<
    cutlass::arch::Sm90, cutlass::arch::OpClassTensorOp,
    Elem, cutlass::layout::RowMajor, 128 / cutlass::sizeof_bits<Elem>::value,
    Elem, cutlass::layout::ColumnMajor, 128 / cutlass::sizeof_bits<Elem>::value,
    Acc,
    TileShape, ClusterShape,
    cutlass::gemm::collective::StageCountAutoCarveout<
        static_cast<int>(sizeof(typename CollectiveEpilogue::SharedStorage))>,
    cutlass::gemm::KernelTmaWarpSpecializedCooperative
  >::CollectiveOp;

using GemmKernel = cutlass::gemm::kernel::GemmUniversal<
    cute::Shape<int,int,int,int>, CollectiveMainloop, CollectiveEpilogue>;
using Gemm = cutlass::gemm::device::GemmUniversalAdapter<GemmKernel>;

auto* _anchor = &cutlass::device_kernel<GemmKernel>;


// ===== COMPILED SASS (sm_90a) =====

	.target	sm_90a

	.elftype	@"ET_EXEC"


//--------------------- .note.nv.tkinfo           --------------------------
	.section	.note.nv.tkinfo,"",@"SHT_NOTE"
	.sectionflags	@"SHF_NOTE_NV_TKINFO"
	.tkinfo
        /*0018*/ 	.word	0x00000002
        /*0030*/ 	.string	""
        /*0030*/ 	.string	"ptxas"
        /*0030*/ 	.string	"Cuda compilation tools, release 13.0, V13.0.88"
        /*0030*/ 	.string	"Build cuda_13.0.r13.0/compiler.36424714_0"
        /*0030*/ 	.string	"-arch sm_90a -m 64 "



//--------------------- .note.nv.cuinfo           --------------------------
	.section	.note.nv.cuinfo,"",@"SHT_NOTE"
	.sectionflags	@"SHF_NOTE_NV_CUINFO"
        /*0018*/ 	.short	0x0002
        /*001a*/ 	.short	0x005a
        /*001c*/ 	.short	0x0082
	.zero		2


//--------------------- .nv.info                  --------------------------
	.section	.nv.info,"",@"SHT_CUDA_INFO"
	.align	4


	//----- nvinfo : EIATTR_REGCOUNT
	.align		4
        /*0000*/ 	.byte	0x04, 0x2f
        /*0002*/ 	.short	(.L_18 - .L_17)
	.align		4
.L_17:
        /*0004*/ 	.word	index@(_ZN7cutlass13device_kernelINS_4gemm6kernel13GemmUniversalIN4cute5tupleIJiiiiEEENS1_10collective13CollectiveMmaINS1_34MainloopSm90TmaGmmaWarpSpecializedILi4ENS5_IJNS4_1CILi2EEENSA_ILi1EEESC_EEENS1_35KernelTmaWarpSpecializedCooperativeEEENS5_IJNSA_ILi128EEENSA_ILi256EEENSA_ILi64EEEEEENS_6half_tENS5_IJlSC_lEEESK_SL_NS4_8TiledMMAINS4_8MMA_AtomIJNS4_4SM904GMMA26MMA_64x256x16_F32F16F16_SSILNSP_5MajorE0ELSR_0ELNSP_7ScaleInE1ELSS_1EEEEEENS4_6LayoutISD_NS5_IJSC_NSA_ILi0EEESW_EEEEENS5_IJNS4_10UnderscoreESZ_SZ_EEEEENS4_13SM90_TMA_LOADENS4_14ComposedLayoutINS4_7SwizzleILi3ELi4ELi3EEENS4_18smem_ptr_flag_bitsILi16EEENSV_INS5_IJNSA_ILi8EEESI_EEENS5_IJSI_SC_EEEEEEEvNS4_8identityENS4_23SM90_TMA_LOAD_MULTICASTES1C_vS1D_EENS_8epilogue10collective18CollectiveEpilogueINS1G_22Sm90TmaWarpSpecializedILi4ELi2ELi16ELb1ELb0EEEJSJ_NS5_IJSG_NSA_ILi32EEEEEESK_SL_SK_SL_NS1G_6fusion15FusionCallbacksIS1K_NS1N_13LinCombEltActINS1G_6thread4ReLuESK_fSK_fLNS_15FloatRoundStyleE2EEESJ_S1M_JEEES12_NS13_INS14_ILi2ELi4ELi3EEES17_NSV_INS5_IJS18_S1L_EEENS5_IJS1L_SC_EEEEEEENS4_17SM75_U32x4_LDSM_NENS4_14SM90_TMA_STOREES1Z_NS4_17SM90_U32x4_STSM_NENS4_9Copy_AtomIJS22_SK_EEEvEEEvvEEEEvNT_6ParamsE)
        /*0008*/ 	.word	0x000000a8


	//----- nvinfo : EIATTR_FRAME_SIZE
	.align		4
.L_18:
        /*000c*/ 	.byte	0x04, 0x11
        /*000e*/ 	.short	(.L_20 - .L_19)
	.align		4
.L_19:
        /*0010*/ 	.word	index@(_ZN7cutlass13device_kernelINS_4gemm6kernel13GemmUniversalIN4cute5tupleIJiiiiEEENS1_10collective13CollectiveMmaINS1_34MainloopSm90TmaGmmaWarpSpecializedILi4ENS5_IJNS4_1CILi2EEENSA_ILi1EEESC_EEENS1_35KernelTmaWarpSpecializedCooperativeEEENS5_IJNSA_ILi128EEENSA_ILi256EEENSA_ILi64EEEEEENS_6half_tENS5_IJlSC_lEEESK_SL_NS4_8TiledMMAINS4_8MMA_AtomIJNS4_4SM904GMMA26MMA_64x256x16_F32F16F16_SSILNSP_5MajorE0ELSR_0ELNSP_7ScaleInE1ELSS_1EEEEEENS4_6LayoutISD_NS5_IJSC_NSA_ILi0EEESW_EEEEENS5_IJNS4_10UnderscoreESZ_SZ_EEEEENS4_13SM90_TMA_LOADENS4_14ComposedLayoutINS4_7SwizzleILi3ELi4ELi3EEENS4_18smem_ptr_flag_bitsILi16EEENSV_INS5_IJNSA_ILi8EEESI_EEENS5_IJSI_SC_EEEEEEEvNS4_8identityENS4_23SM90_TMA_LOAD_MULTICASTES1C_vS1D_EENS_8epilogue10collective18CollectiveEpilogueINS1G_22Sm90TmaWarpSpecializedILi4ELi2ELi16ELb1ELb0EEEJSJ_NS5_IJSG_NSA_ILi32EEEEEESK_SL_SK_SL_NS1G_6fusion15FusionCallbacksIS1K_NS1N_13LinCombEltActINS1G_6thread4ReLuESK_fSK_fLNS_15FloatRoundStyleE2EEESJ_S1M_JEEES12_NS13_INS14_ILi2ELi4ELi3EEES17_NSV_INS5_IJS18_S1L_EEENS5_IJS1L_SC_EEEEEEENS4_17SM75_U32x4_LDSM_NENS4_14SM90_TMA_STOREES1Z_NS4_17SM90_U32x4_STSM_NENS4_9Copy_AtomIJS22_SK_EEEvEEEvvEEEEvNT_6ParamsE)
        /*0014*/ 	.word	0x00000000


	//----- nvinfo : EIATTR_MIN_STACK_SIZE
	.align		4
.L_20:
        /*0018*/ 	.byte	0x04, 0x12
        /*001a*/ 	.short	(.L_22 - .L_21)
	.align		4
.L_21:
        /*001c*/ 	.word	index@(_ZN7cutlass13device_kernelINS_4gemm6kernel13GemmUniversalIN4cute5tupleIJiiiiEEENS1_10collective13CollectiveMmaINS1_34MainloopSm90TmaGmmaWarpSpecializedILi4ENS5_IJNS4_1CILi2EEENSA_ILi1EEESC_EEENS1_35KernelTmaWarpSpecializedCooperativeEEENS5_IJNSA_ILi128EEENSA_ILi256EEENSA_ILi64EEEEEENS_6half_tENS5_IJlSC_lEEESK_SL_NS4_8TiledMMAINS4_8MMA_AtomIJNS4_4SM904GMMA26MMA_64x256x16_F32F16F16_SSILNSP_5MajorE0ELSR_0ELNSP_7ScaleInE1ELSS_1EEEEEENS4_6LayoutISD_NS5_IJSC_NSA_ILi0EEESW_EEEEENS5_IJNS4_10UnderscoreESZ_SZ_EEEEENS4_13SM90_TMA_LOADENS4_14ComposedLayoutINS4_7SwizzleILi3ELi4ELi3EEENS4_18smem_ptr_flag_bitsILi16EEENSV_INS5_IJNSA_ILi8EEESI_EEENS5_IJSI_SC_EEEEEEEvNS4_8identityENS4_23SM90_TMA_LOAD_MULTICASTES1C_vS1D_EENS_8epilogue10collective18CollectiveEpilogueINS1G_22Sm90TmaWarpSpecializedILi4ELi2ELi16ELb1ELb0EEEJSJ_NS5_IJSG_NSA_ILi32EEEEEESK_SL_SK_SL_NS1G_6fusion15FusionCallbacksIS1K_NS1N_13LinCombEltActINS1G_6thread4ReLuESK_fSK_fLNS_15FloatRoundStyleE2EEESJ_S1M_JEEES12_NS13_INS14_ILi2ELi4ELi3EEES17_NSV_INS5_IJS18_S1L_EEENS5_IJS1L_SC_EEEEEEENS4_17SM75_U32x4_LDSM_NENS4_14SM90_TMA_STOREES1Z_NS4_17SM90_U32x4_STSM_NENS4_9Copy_AtomIJS22_SK_EEEvEEEvvEEEEvNT_6ParamsE)
        /*0020*/ 	.word	0x00000000
.L_22:


//--------------------- .nv.compat                --------------------------
	.section	.nv.compat,"",@"SHT_CUDA_COMPAT_INFO"
	.align	4
        /*0000*/ 	.byte	0x02, 0x09, 0x01, 0x00, 0x02, 0x02, 0x04, 0x00, 0x02, 0x05, 0x05, 0x00, 0x03, 0x07, 0x01, 0x01
        /*0010*/ 	.byte	0x02, 0x03, 0x01, 0x00, 0x02, 0x06, 0x01, 0x00, 0x04, 0x0b, 0x08, 0x00, 0x00, 0x00, 0x00, 0x00
        /*0020*/ 	.byte	0x00, 0x00, 0x00, 0x00


//--------------------- .nv.info._ZN7cutlass13device_kernelINS_4gemm6kernel13GemmUniversalIN4cute5tupleIJiiiiEEENS1_10collective13CollectiveMmaINS1_34MainloopSm90TmaGmmaWarpSpecializedILi4ENS5_IJNS4_1CILi2EEENSA_ILi1EEESC_EEENS1_35KernelTmaWarpSpecializedCooperativeEEENS5_IJNSA_ILi128EEENSA_ILi256EEENSA_ILi64EEEEEENS_6half_tENS5_IJlSC_lEEESK_SL_NS4_8TiledMMAINS4_8MMA_AtomIJNS4_4SM904GMMA26MMA_64x256x16_F32F16F16_SSILNSP_5MajorE0ELSR_0ELNSP_7ScaleInE1ELSS_1EEEEEENS4_6LayoutISD_NS5_IJSC_NSA_ILi0EEESW_EEEEENS5_IJNS4_10UnderscoreESZ_SZ_EEEEENS4_13SM90_TMA_LOADENS4_14ComposedLayoutINS4_7SwizzleILi3ELi4ELi3EEENS4_18smem_ptr_flag_bitsILi16EEENSV_INS5_IJNSA_ILi8EEESI_EEENS5_IJSI_SC_EEEEEEEvNS4_8identityENS4_23SM90_TMA_LOAD_MULTICASTES1C_vS1D_EENS_8epilogue10collective18CollectiveEpilogueINS1G_22Sm90TmaWarpSpecializedILi4ELi2ELi16ELb1ELb0EEEJSJ_NS5_IJSG_NSA_ILi32EEEEEESK_SL_SK_SL_NS1G_6fusion15FusionCallbacksIS1K_NS1N_13LinCombEltActINS1G_6thread4ReLuESK_fSK_fLNS_15FloatRoundStyleE2EEESJ_S1M_JEEES12_NS13_INS14_ILi2ELi4ELi3EEES17_NSV_INS5_IJS18_S1L_EEENS5_IJS1L_SC_EEEEEEENS4_17SM75_U32x4_LDSM_NENS4_14SM90_TMA_STOREES1Z_NS4_17SM90_U32x4_STSM_NENS4_9Copy_AtomIJS22_SK_EEEvEEEvvEEEEvNT_6ParamsE --------------------------
	.section	.nv.info._ZN7cutlass13device_kernelINS_4gemm6kernel13GemmUniversalIN4cute5tupleIJiiiiEEENS1_10collective13CollectiveMmaINS1_34MainloopSm90TmaGmmaWarpSpecializedILi4ENS5_IJNS4_1CILi2EEENSA_ILi1EEESC_EEENS1_35KernelTmaWarpSpecializedCooperativeEEENS5_IJNSA_ILi128EEENSA_ILi256EEENSA_ILi64EEEEEENS_6half_tENS5_IJlSC_lEEESK_SL_NS4_8TiledMMAINS4_8MMA_AtomIJNS4_4SM904GMMA26MMA_64x256x16_F32F16F16_SSILNSP_5MajorE0ELSR_0ELNSP_7ScaleInE1ELSS_1EEEEEENS4_6LayoutISD_NS5_IJSC_NSA_ILi0EEESW_EEEEENS5_IJNS4_10UnderscoreESZ_SZ_EEEEENS4_13SM90_TMA_LOADENS4_14ComposedLayoutINS4_7SwizzleILi3ELi4ELi3EEENS4_18smem_ptr_flag_bitsILi16EEENSV_INS5_IJNSA_ILi8EEESI_EEENS5_IJSI_SC_EEEEEEEvNS4_8identityENS4_23SM90_TMA_LOAD_MULTICASTES1C_vS1D_EENS_8epilogue10collective18CollectiveEpilogueINS1G_22Sm90TmaWarpSpecializedILi4ELi2ELi16ELb1ELb0EEEJSJ_NS5_IJSG_NSA_ILi32EEEEEESK_SL_SK_SL_NS1G_6fusion15FusionCallbacksIS1K_NS1N_13LinCombEltActINS1G_6thread4ReLuESK_fSK_fLNS_15FloatRoundStyleE2EEESJ_S1M_JEEES12_NS13_INS14_ILi2ELi4ELi3EEES17_NSV_INS5_IJS18_S1L_EEENS5_IJS1L_SC_EEEEEEENS4_17SM75_U32x4_LDSM_NENS4_14SM90_TMA_STOREES1Z_NS4_17SM90_U32x4_STSM_NENS4_9Copy_AtomIJS22_SK_EEEvEEEvvEEEEvNT_6ParamsE,"",@"SHT_CUDA_INFO"
	.sectionflags	@""
	.align	4


	//----- nvinfo : EIATTR_CUDA_API_VERSION
	.align		4
        /*0000*/ 	.byte	0x04, 0x37
        /*0002*/ 	.short	(.L_24 - .L_23)
.L_23:
        /*0004*/ 	.word	0x00000082


	//----- nvinfo : EIATTR_KPARAM_INFO
	.align		4
.L_24:
        /*0008*/ 	.byte	0x04, 0x17
        /*000a*/ 	.short	(.L_26 - .L_25)
.L_25:
        /*000c*/ 	.word	0x00000000
        /*0010*/ 	.short	0x0000
        /*0012*/ 	.short	0x0070
        /*0014*/ 	.byte	0x00, 0xf0, 0x01, 0x1c


	//----- nvinfo : EIATTR_SPARSE_MMA_MASK
	.align		4
.L_26:
        /*0018*/ 	.byte	0x03, 0x50
        /*001a*/ 	.short	0x0000


	//----- nvinfo : EIATTR_MAXREG_COUNT
	.align		4
        /*001c*/ 	.byte	0x03, 0x1b
        /*001e*/ 	.short	0x00a8


	//----- nvinfo : EIATTR_NUM_BARRIERS
	.align		4
        /*0020*/ 	.byte	0x02, 0x4c
        /*0022*/ 	.byte	0x02
	.zero		1


	//----- nvinfo : EIATTR_EXTERNS
	.align		4
        /*0024*/ 	.byte	0x04, 0x0f
        /*0026*/ 	.short	(.L_28 - .L_27)


	//   ....[0]....
	.align		4
.L_27:
        /*0028*/ 	.word	index@(__assertfail)


	//----- nvinfo : EIATTR_MERCURY_ISA_VERSION
	.align		4
.L_28:
        /*002c*/ 	.byte	0x03, 0x5f
        /*002e*/ 	.short	0x0101


	//----- nvinfo : EIATTR_INT_WARP_WIDE_INSTR_OFFSETS
	.align		4
        /*0030*/ 	.byte	0x04, 0x31
        /*0032*/ 	.short	(.L_30 - .L_29)


	//   ....[0]....
.L_29:
        /*0034*/ 	.word	0x000009f0


	//   ....[1]....
        /*0038*/ 	.word	0x00000ab0


	//   ....[2]....
        /*003c*/ 	.word	0x00000b50


	//   ....[3]....
        /*0040*/ 	.word	0x000021b0


	//----- nvinfo : EIATTR_COOP_GROUP_MASK_REGIDS
	.align		4
.L_30:
        /*0044*/ 	.byte	0x04, 0x29
        /*0046*/ 	.short	(.L_32 - .L_31)


	//   ....[0]....
.L_31:
        /*0048*/ 	.word	0xffffffff


	//   ....[1]....
        /*004c*/ 	.word	0xffffffff


	//   ....[2]....
        /*0050*/ 	.word	0xffffffff


	//   ....[3]....
        /*0054*/ 	.word	0xffffffff


	//   ....[4]....
        /*0058*/ 	.word	0xffffffff


	//   ....[5]....
        /*005c*/ 	.word	0xffffffff


	//   ....[6]....
        /*0060*/ 	.word	0xffffffff


	//----- nvinfo : EIATTR_COOP_GROUP_INSTR_OFFSETS
	.align		4
.L_32:
        /*0064*/ 	.byte	0x04, 0x28
        /*0066*/ 	.short	(.L_34 - .L_33)


	//   ....[0]....
.L_33:
        /*0068*/ 	.word	0x00000070


	//   ....[1]....
        /*006c*/ 	.word	0x00000080


	//   ....[2]....
        /*0070*/ 	.word	0x00000440


	//   ....[3]....
        /*0074*/ 	.word	0x000005d0


	//   ....[4]....
        /*0078*/ 	.word	0x000007f0


	//   ....[5]....
        /*007c*/ 	.word	0x00000c80


	//   ....[6]....
        /*0080*/ 	.word	0x00001750


	//----- nvinfo : EIATTR_REG_RECONFIG
	.align		4
.L_34:
        /*0084*/ 	.byte	0x01, 0x54
	.zero		2


	//----- nvinfo : EIATTR_SYSCALL_OFFSETS
	.align		4
        /*0088*/ 	.byte	0x04, 0x46
        /*008a*/ 	.short	(.L_36 - .L_35)


	//   ....[0]....
.L_35:
        /*008c*/ 	.word	0x00001910


	//   ....[1]....
        /*0090*/ 	.word	0x000023e0


	//   ....[2]....
        /*0094*/ 	.word	0x000024d0


	//----- nvinfo : EIATTR_MBARRIER_INSTR_OFFSETS
	.align		4
.L_36:
        /*0098*/ 	.byte	0x04, 0x39
        /*009a*/ 	.short	(.L_38 - .L_37)


	//   ....[0]....
.L_37:
        /*009c*/ 	.word	0x00000540
        /*00a0*/ 	.word	0x000000ff
        /*00a4*/ 	.word	0x00000000
        /*00a8*/ 	.short	0x0100
        /*00aa*/ 	.byte	0x08
	.zero		1


	//   ....[1]....
        /*00ac*/ 	.word	0x00000550
        /*00b0*/ 	.word	0x000000ff
        /*00b4*/ 	.word	0x00000020
        /*00b8*/ 	.short	0x0100
        /*00ba*/ 	.byte	0x08
	.zero		1


	//   ....[2]....
        /*00bc*/ 	.word	0x00000560
        /*00c0*/ 	.word	0x000000ff
        /*00c4*/ 	.word	0x00000008
        /*00c8*/ 	.short	0x0100
        /*00ca*/ 	.byte	0x08
	.zero		1


	//   ....[3]....
        /*00cc*/ 	.word	0x00000570
        /*00d0*/ 	.word	0x000000ff
        /*00d4*/ 	.word	0x00000028
        /*00d8*/ 	.short	0x0100
        /*00da*/ 	.byte	0x08
	.zero		1


	//   ....[4]....
        /*00dc*/ 	.word	0x00000580
        /*00e0*/ 	.word	0x000000ff
        /*00e4*/ 	.word	0x00000010
        /*00e8*/ 	.short	0x0100
        /*00ea*/ 	.byte	0x08
	.zero		1


	//   ....[5]....
        /*00ec*/ 	.word	0x00000590
        /*00f0*/ 	.word	0x000000ff
        /*00f4*/ 	.word	0x00000030
        /*00f8*/ 	.short	0x0100
        /*00fa*/ 	.byte	0x08
	.zero		1


	//   ....[6]....
        /*00fc*/ 	.word	0x000005a0
        /*0100*/ 	.word	0x000000ff
        /*0104*/ 	.word	0x00000018
        /*0108*/ 	.short	0x0100
        /*010a*/ 	.byte	0x08
	.zero		1


	//   ....[7]....
        /*010c*/ 	.word	0x000005b0
        /*0110*/ 	.word	0x000000ff
        /*0114*/ 	.word	0x00000038
        /*0118*/ 	.short	0x0100
        /*011a*/ 	.byte	0x08
	.zero		1


	//   ....[8]....
        /*011c*/ 	.word	0x00000710
        /*0120*/ 	.word	0x000000ff
        /*0124*/ 	.word	0x00000040
        /*0128*/ 	.short	0x0100
        /*012a*/ 	.byte	0x08
	.zero		1


	//   ....[9]....
        /*012c*/ 	.word	0x00000720
        /*0130*/ 	.word	0x000000ff
        /*0134*/ 	.word	0x00000060
        /*0138*/ 	.short	0x0100
        /*013a*/ 	.byte	0x08
	.zero		1


	//   ....[10]....
        /*013c*/ 	.word	0x00000730
        /*0140*/ 	.word	0x000000ff
        /*0144*/ 	.word	0x00000048
        /*0148*/ 	.short	0x0100
        /*014a*/ 	.byte	0x08
	.zero		1


	//   ....[11]....
        /*014c*/ 	.word	0x00000740
        /*0150*/ 	.word	0x000000ff
        /*0154*/ 	.word	0x00000068
        /*0158*/ 	.short	0x0100
        /*015a*/ 	.byte	0x08
	.zero		1


	//   ....[12]....
        /*015c*/ 	.word	0x00000750
        /*0160*/ 	.word	0x000000ff
        /*0164*/ 	.word	0x00000050
        /*0168*/ 	.short	0x0100
        /*016a*/ 	.byte	0x08
	.zero		1


	//   ....[13]....
        /*016c*/ 	.word	0x00000760
        /*0170*/ 	.word	0x000000ff
        /*0174*/ 	.word	0x00000070
        /*0178*/ 	.short	0x0100
        /*017a*/ 	.byte	0x08
	.zero		1


	//   ....[14]....
        /*017c*/ 	.word	0x00000770
        /*0180*/ 	.word	0x000000ff
        /*0184*/ 	.word	0x00000058
        /*0188*/ 	.short	0x0100
        /*018a*/ 	.byte	0x08
	.zero		1


	//   ....[15]....
        /*018c*/ 	.word	0x00000780
        /*0190*/ 	.word	0x000000ff
        /*0194*/ 	.word	0x00000078
        /*0198*/ 	.short	0x0100
        /*019a*/ 	.byte	0x08
	.zero		1


	//   ....[16]....
        /*019c*/ 	.word	0x00000bc0
        /*01a0*/ 	.word	0x000000ff
        /*01a4*/ 	.word	0x00000080
        /*01a8*/ 	.short	0x0100
        /*01aa*/ 	.byte	0x06
	.zero		1


	//   ....[17]....
        /*01ac*/ 	.word	0x00000c30
        /*01b0*/ 	.word	0x000000ff
        /*01b4*/ 	.word	0x00000088
        /*01b8*/ 	.short	0x0100
        /*01ba*/ 	.byte	0x06
	.zero		1


	//   ....[18]....
        /*01bc*/ 	.word	0x00001990
        /*01c0*/ 	.word	0x00000003
        /*01c4*/ 	.word	0x00000000
        /*01c8*/ 	.short	0x010a
        /*01ca*/ 	.byte	0x3f
	.zero		1


	//   ....[19]....
        /*01cc*/ 	.word	0x000019d0
        /*01d0*/ 	.word	0x00000003
        /*01d4*/ 	.word	0x00000000
        /*01d8*/ 	.short	0x010a
        /*01da*/ 	.byte	0x3f
	.zero		1


	//   ....[20]....
        /*01dc*/ 	.word	0x00001d70
        /*01e0*/ 	.word	0x000000ff
        /*01e4*/ 	.word	0x00000000
        /*01e8*/ 	.short	0x010a
        /*01ea*/ 	.byte	0x04
	.zero		1


	//   ....[21]....
        /*01ec*/ 	.word	0x00001db0
        /*01f0*/ 	.word	0x000000ff
        /*01f4*/ 	.word	0x00000000
        /*01f8*/ 	.short	0x010a
        /*01fa*/ 	.byte	0x04
	.zero		1


	//   ....[22]....
        /*01fc*/ 	.word	0x00002040
        /*0200*/ 	.word	0x00000004
        /*0204*/ 	.word	0x00000000
        /*0208*/ 	.short	0x0101
        /*020a*/ 	.byte	0x3f
	.zero		1


	//   ....[23]....
        /*020c*/ 	.word	0x00002230
        /*0210*/ 	.word	0x00000000
        /*0214*/ 	.word	0x00000000
        /*0218*/ 	.short	0x0101
        /*021a*/ 	.byte	0x3f
	.zero		1


	//   ....[24]....
        /*021c*/ 	.word	0x00002990
        /*0220*/ 	.word	0x000000ff
        /*0224*/ 	.word	0x00000040
        /*0228*/ 	.short	0x010a
        /*022a*/ 	.byte	0x2d
	.zero		1


	//   ....[25]....
        /*022c*/ 	.word	0x00003190
        /*0230*/ 	.word	0x000000ff
        /*0234*/ 	.word	0x00000000
        /*0238*/ 	.short	0x0101
        /*023a*/ 	.byte	0x04
	.zero		1


	//   ....[26]....
        /*023c*/ 	.word	0x00003270
        /*0240*/ 	.word	0x0000000e
        /*0244*/ 	.word	0x00000040
        /*0248*/ 	.short	0x010a
        /*024a*/ 	.byte	0x3f
	.zero		1


	//   ....[27]....
        /*024c*/ 	.word	0x00003890
        /*0250*/ 	.word	0x000000ff
        /*0254*/ 	.word	0x00000000
        /*0258*/ 	.short	0x0101
        /*025a*/ 	.byte	0x04
	.zero		1


	//   ....[28]....
        /*025c*/ 	.word	0x00003980
        /*0260*/ 	.word	0x0000000c
        /*0264*/ 	.word	0x00000040
        /*0268*/ 	.short	0x010a
        /*026a*/ 	.byte	0x3f
	.zero		1


	//   ....[29]....
        /*026c*/ 	.word	0x00003fd0
        /*0270*/ 	.word	0x000000ff
        /*0274*/ 	.word	0x00000000
        /*0278*/ 	.short	0x0101
        /*027a*/ 	.byte	0x04
	.zero		1


	//   ....[30]....
        /*027c*/ 	.word	0x000040c0
        /*0280*/ 	.word	0x0000000d
        /*0284*/ 	.word	0x00000040
        /*0288*/ 	.short	0x010a
        /*028a*/ 	.byte	0x3f
	.zero		1


	//   ....[31]....
        /*028c*/ 	.word	0x00004710
        /*0290*/ 	.word	0x000000ff
        /*0294*/ 	.word	0x00000000
        /*0298*/ 	.short	0x0101
        /*029a*/ 	.byte	0x04
	.zero		1


	//   ....[32]....
        /*029c*/ 	.word	0x000047f0
        /*02a0*/ 	.word	0x0000000c
        /*02a4*/ 	.word	0x00000040
        /*02a8*/ 	.short	0x010a
        /*02aa*/ 	.byte	0x3f
	.zero		1


	//   ....[33]....
        /*02ac*/ 	.word	0x00004e30
        /*02b0*/ 	.word	0x000000ff
        /*02b4*/ 	.word	0x00000000
        /*02b8*/ 	.short	0x0101
        /*02ba*/ 	.byte	0x04
	.zero		1


	//   ....[34]....
        /*02bc*/ 	.word	0x00004f10
        /*02c0*/ 	.word	0x0000000c
        /*02c4*/ 	.word	0x00000040
        /*02c8*/ 	.short	0x010a
        /*02ca*/ 	.byte	0x3f
	.zero		1


	//   ....[35]....
        /*02cc*/ 	.word	0x00005550
        /*02d0*/ 	.word	0x000000ff
        /*02d4*/ 	.word	0x00000000
        /*02d8*/ 	.short	0x0101
        /*02da*/ 	.byte	0x04
	.zero		1


	//   ....[36]....
        /*02dc*/ 	.word	0x00005630
        /*02e0*/ 	.word	0x0000000c
        /*02e4*/ 	.word	0x00000040
        /*02e8*/ 	.short	0x010a
        /*02ea*/ 	.byte	0x3f
	.zero		1


	//   ....[37]....
        /*02ec*/ 	.word	0x00005c70
        /*02f0*/ 	.word	0x000000ff
        /*02f4*/ 	.word	0x00000000
        /*02f8*/ 	.short	0x0101
        /*02fa*/ 	.byte	0x04
	.zero		1


	//   ....[38]....
        /*02fc*/ 	.word	0x00005d50
        /*0300*/ 	.word	0x0000000e
        /*0304*/ 	.word	0x00000040
        /*0308*/ 	.short	0x010a
        /*030a*/ 	.byte	0x3f
	.zero		1


	//   ....[39]....
        /*030c*/ 	.word	0x00006340
        /*0310*/ 	.word	0x000000ff
        /*0314*/ 	.word	0x00000000
        /*0318*/ 	.short	0x0101
        /*031a*/ 	.byte	0x04
	.zero		1


	//   ....[40]....
        /*031c*/ 	.word	0x00006d00
        /*0320*/ 	.word	0x000000ff
        /*0324*/ 	.word	0x00000000
        /*0328*/ 	.short	0x0101
        /*032a*/ 	.byte	0x04
	.zero		1


	//   ....[41]....
        /*032c*/ 	.word	0x00007310
        /*0330*/ 	.word	0x000000ff
        /*0334*/ 	.word	0x00000088
        /*0338*/ 	.short	0x010a
        /*033a*/ 	.byte	0x04
	.zero		1


	//   ....[42]....
        /*033c*/ 	.word	0x00007710
        /*0340*/ 	.word	0x000000ff
        /*0344*/ 	.word	0x00000060
        /*0348*/ 	.short	0x010a
        /*034a*/ 	.byte	0x0d
	.zero		1


	//   ....[43]....
        /*034c*/ 	.word	0x00007800
        /*0350*/ 	.word	0x000000ff
        /*0354*/ 	.word	0x00000040
        /*0358*/ 	.short	0x010b
        /*035a*/ 	.byte	0x0d
	.zero		1


	//   ....[44]....
        /*035c*/ 	.word	0x00007860
        /*0360*/ 	.word	0x000000ff
        /*0364*/ 	.word	0x00000000
        /*0368*/ 	.short	0x0101
        /*036a*/ 	.byte	0x10
	.zero		1


	//   ....[45]....
        /*036c*/ 	.word	0x00007890
        /*0370*/ 	.word	0x000000ff
        /*0374*/ 	.word	0x00000068
        /*0378*/ 	.short	0x010a
        /*037a*/ 	.byte	0x0d
	.zero		1


	//   ....[46]....
        /*037c*/ 	.word	0x000079a0
        /*0380*/ 	.word	0x000000ff
        /*0384*/ 	.word	0x00000048
        /*0388*/ 	.short	0x010b
        /*038a*/ 	.byte	0x0d
	.zero		1


	//   ....[47]....
        /*038c*/ 	.word	0x00007a00
        /*0390*/ 	.word	0x000000ff
        /*0394*/ 	.word	0x00000000
        /*0398*/ 	.short	0x0101
        /*039a*/ 	.byte	0x12
	.zero		1


	//   ....[48]....
        /*039c*/ 	.word	0x00007a30
        /*03a0*/ 	.word	0x000000ff
        /*03a4*/ 	.word	0x00000070
        /*03a8*/ 	.short	0x010a
        /*03aa*/ 	.byte	0x0d
	.zero		1


	//   ....[49]....
        /*03ac*/ 	.word	0x00007b40
        /*03b0*/ 	.word	0x000000ff
        /*03b4*/ 	.word	0x00000050
        /*03b8*/ 	.short	0x010b
        /*03ba*/ 	.byte	0x0d
	.zero		1


	//   ....[50]....
        /*03bc*/ 	.word	0x00007ba0
        /*03c0*/ 	.word	0x000000ff
        /*03c4*/ 	.word	0x00000000
        /*03c8*/ 	.short	0x0101
        /*03ca*/ 	.byte	0x15
	.zero		1


	//   ....[51]....
        /*03cc*/ 	.word	0x00007bd0
        /*03d0*/ 	.word	0x000000ff
        /*03d4*/ 	.word	0x00000078
        /*03d8*/ 	.short	0x010a
        /*03da*/ 	.byte	0x0d
	.zero		1


	//   ....[52]....
        /*03dc*/ 	.word	0x00007ce0
        /*03e0*/ 	.word	0x000000ff
        /*03e4*/ 	.word	0x00000058
        /*03e8*/ 	.short	0x010b
        /*03ea*/ 	.byte	0x0d
	.zero		1


	//   ....[53]....
        /*03ec*/ 	.word	0x00007d40
        /*03f0*/ 	.word	0x000000ff
        /*03f4*/ 	.word	0x00000000
        /*03f8*/ 	.short	0x0101
        /*03fa*/ 	.byte	0x1d
	.zero		1


	//   ....[54]....
        /*03fc*/ 	.word	0x00007d80
        /*0400*/ 	.word	0x000000ff
        /*0404*/ 	.word	0x00000060
        /*0408*/ 	.short	0x010a
        /*040a*/ 	.byte	0x0d
	.zero		1


	//   ....[55]....
        /*040c*/ 	.word	0x00007e80
        /*0410*/ 	.word	0x000000ff
        /*0414*/ 	.word	0x00000040
        /*0418*/ 	.short	0x010b
        /*041a*/ 	.byte	0x0d
	.zero		1


	//   ....[56]....
        /*041c*/ 	.word	0x00007ec0
        /*0420*/ 	.word	0x000000ff
        /*0424*/ 	.word	0x00000000
        /*0428*/ 	.short	0x0101
        /*042a*/ 	.byte	0x10
	.zero		1


	//   ....[57]....
        /*042c*/ 	.word	0x00007ef0
        /*0430*/ 	.word	0x000000ff
        /*0434*/ 	.word	0x00000068
        /*0438*/ 	.short	0x010a
        /*043a*/ 	.byte	0x0d
	.zero		1


	//   ....[58]....
        /*043c*/ 	.word	0x00007ff0
        /*0440*/ 	.word	0x000000ff
        /*0444*/ 	.word	0x00000048
        /*0448*/ 	.short	0x010b
        /*044a*/ 	.byte	0x0d
	.zero		1


	//   ....[59]....
        /*044c*/ 	.word	0x00008030
        /*0450*/ 	.word	0x000000ff
        /*0454*/ 	.word	0x00000000
        /*0458*/ 	.short	0x0101
        /*045a*/ 	.byte	0x12
	.zero		1


	//   ....[60]....
        /*045c*/ 	.word	0x00008060
        /*0460*/ 	.word	0x000000ff
        /*0464*/ 	.word	0x00000070
        /*0468*/ 	.short	0x010a
        /*046a*/ 	.byte	0x0d
	.zero		1


	//   ....[61]....
        /*046c*/ 	.word	0x00008160
        /*0470*/ 	.word	0x000000ff
        /*0474*/ 	.word	0x00000050
        /*0478*/ 	.short	0x010b
        /*047a*/ 	.byte	0x0d
	.zero		1


	//   ....[62]....
        /*047c*/ 	.word	0x000081a0
        /*0480*/ 	.word	0x000000ff
        /*0484*/ 	.word	0x00000000
        /*0488*/ 	.short	0x0101
        /*048a*/ 	.byte	0x15
	.zero		1


	//   ....[63]....
        /*048c*/ 	.word	0x000081d0
        /*0490*/ 	.word	0x000000ff
        /*0494*/ 	.word	0x00000078
        /*0498*/ 	.short	0x010a
        /*049a*/ 	.byte	0x0d
	.zero		1


	//   ....[64]....
        /*049c*/ 	.word	0x000082d0
        /*04a0*/ 	.word	0x000000ff
        /*04a4*/ 	.word	0x00000058
        /*04a8*/ 	.short	0x010b
        /*04aa*/ 	.byte	0x0d
	.zero		1


	//   ....[65]....
        /*04ac*/ 	.word	0x00008320
        /*04b0*/ 	.word	0x000000ff
        /*04b4*/ 	.word	0x00000000
        /*04b8*/ 	.short	0x0101
        /*04ba*/ 	.byte	0x1d
	.zero		1


	//   ....[66]....
        /*04bc*/ 	.word	0x000089e0
        /*04c0*/ 	.word	0x00000000
        /*04c4*/ 	.word	0x00000060
        /*04c8*/ 	.short	0x010a
        /*04ca*/ 	.byte	0x3f
	.zero		1


	//   ....[67]....
        /*04cc*/ 	.word	0x00008a20
        /*04d0*/ 	.word	0x00000000
        /*04d4*/ 	.word	0x00000068
        /*04d8*/ 	.short	0x010a
        /*04da*/ 	.byte	0x3f
	.zero		1


	//   ....[68]....
        /*04dc*/ 	.word	0x00008a60
        /*04e0*/ 	.word	0x00000000
        /*04e4*/ 	.word	0x00000070
        /*04e8*/ 	.short	0x010a
        /*04ea*/ 	.byte	0x3f
	.zero		1


	//   ....[69]....
        /*04ec*/ 	.word	0x00008ac0
        /*04f0*/ 	.word	0x00000000
        /*04f4*/ 	.word	0x00000078
        /*04f8*/ 	.short	0x010a
        /*04fa*/ 	.byte	0x3f
	.zero		1


	//   ....[70]....
        /*04fc*/ 	.word	0x00008e10
        /*0500*/ 	.word	0x0000000e
        /*0504*/ 	.word	0x00000020
        /*0508*/ 	.short	0x010a
        /*050a*/ 	.byte	0x3f
	.zero		1


	//   ....[71]....
        /*050c*/ 	.word	0x000091c0
        /*0510*/ 	.word	0x00000004
        /*0514*/ 	.word	0x00000088
        /*0518*/ 	.short	0x0101
        /*051a*/ 	.byte	0x3f
	.zero		1


	//   ....[72]....
        /*051c*/ 	.word	0x000098d0
        /*0520*/ 	.word	0x00000005
        /*0524*/ 	.word	0x00000000
        /*0528*/ 	.short	0x010a
        /*052a*/ 	.byte	0x3f
	.zero		1


	//   ....[73]....
        /*052c*/ 	.word	0x00009950
        /*0530*/ 	.word	0x00000007
        /*0534*/ 	.word	0x00000000
        /*0538*/ 	.short	0x010a
        /*053a*/ 	.byte	0x3f
	.zero		1


	//   ....[74]....
        /*053c*/ 	.word	0x000099e0
        /*0540*/ 	.word	0x00000006
        /*0544*/ 	.word	0x00000000
        /*0548*/ 	.short	0x010a
        /*054a*/ 	.byte	0x3f
	.zero		1


	//   ....[75]....
        /*054c*/ 	.word	0x00009a70
        /*0550*/ 	.word	0x00000003
        /*0554*/ 	.word	0x00000000
        /*0558*/ 	.short	0x010a
        /*055a*/ 	.byte	0x3f
	.zero		1


	//   ....[76]....
        /*055c*/ 	.word	0x00009ad0
        /*0560*/ 	.word	0x00000003
        /*0564*/ 	.word	0x00000000
        /*0568*/ 	.short	0x010a
        /*056a*/ 	.byte	0x3f
	.zero		1


	//   ....[77]....
        /*056c*/ 	.word	0x00009b30
        /*0570*/ 	.word	0x00000005
        /*0574*/ 	.word	0x00000000
        /*0578*/ 	.short	0x010a
        /*057a*/ 	.byte	0x3f
	.zero		1


	//   ....[78]....
        /*057c*/ 	.word	0x00009b90
        /*0580*/ 	.word	0x00000004
        /*0584*/ 	.word	0x00000040
        /*0588*/ 	.short	0x010a
        /*058a*/ 	.byte	0x3f
	.zero		1


	//   ....[79]....
        /*058c*/ 	.word	0x00009be0
        /*0590*/ 	.word	0x0000000e
        /*0594*/ 	.word	0x00000040
        /*0598*/ 	.short	0x010a
        /*059a*/ 	.byte	0x3f
	.zero		1


	//   ....[80]....
        /*059c*/ 	.word	0x00009c30
        /*05a0*/ 	.word	0x0000000c
        /*05a4*/ 	.word	0x00000040
        /*05a8*/ 	.short	0x010a
        /*05aa*/ 	.byte	0x3f
	.zero		1


	//   ....[81]....
        /*05ac*/ 	.word	0x00009c80
        /*05b0*/ 	.word	0x0000000d
        /*05b4*/ 	.word	0x00000040
        /*05b8*/ 	.short	0x010a
        /*05ba*/ 	.byte	0x3f
	.zero		1


	//   ....[82]....
        /*05bc*/ 	.word	0x00009cd0
        /*05c0*/ 	.word	0x0000000c
        /*05c4*/ 	.word	0x00000040
        /*05c8*/ 	.short	0x010a
        /*05ca*/ 	.byte	0x3f
	.zero		1


	//   ....[83]....
        /*05cc*/ 	.word	0x00009d20
        /*05d0*/ 	.word	0x0000000c
        /*05d4*/ 	.word	0x00000040
        /*05d8*/ 	.short	0x010a
        /*05da*/ 	.byte	0x3f
	.zero		1


	//   ....[84]....
        /*05dc*/ 	.word	0x00009d70
        /*05e0*/ 	.word	0x0000000c
        /*05e4*/ 	.word	0x00000040
        /*05e8*/ 	.short	0x010a
        /*05ea*/ 	.byte	0x3f
	.zero		1


	//   ....[85]....
        /*05ec*/ 	.word	0x00009dc0
        /*05f0*/ 	.word	0x0000000e
        /*05f4*/ 	.word	0x00000040
        /*05f8*/ 	.short	0x010a
        /*05fa*/ 	.byte	0x3f
	.zero		1


	//   ....[86]....
        /*05fc*/ 	.word	0x00009e20
        /*0600*/ 	.word	0x00000003
        /*0604*/ 	.word	0x00000088
        /*0608*/ 	.short	0x010a
        /*060a*/ 	.byte	0x3f
	.zero		1


	//   ....[87]....
        /*060c*/ 	.word	0x00009e80
        /*0610*/ 	.word	0x00000005
        /*0614*/ 	.word	0x00000060
        /*0618*/ 	.short	0x010a
        /*061a*/ 	.byte	0x3f
	.zero		1


	//   ....[88]....
        /*061c*/ 	.word	0x00009ee0
        /*0620*/ 	.word	0x00000005
        /*0624*/ 	.word	0x00000068
        /*0628*/ 	.short	0x010a
        /*062a*/ 	.byte	0x3f
	.zero		1


	//   ....[89]....
        /*062c*/ 	.word	0x00009f40
        /*0630*/ 	.word	0x00000005
        /*0634*/ 	.word	0x00000070
        /*0638*/ 	.short	0x010a
        /*063a*/ 	.byte	0x3f
	.zero		1


	//   ....[90]....
        /*063c*/ 	.word	0x00009fa0
        /*0640*/ 	.word	0x00000005
        /*0644*/ 	.word	0x00000078
        /*0648*/ 	.short	0x010a
        /*064a*/ 	.byte	0x3f
	.zero		1


	//   ....[91]....
        /*064c*/ 	.word	0x0000a000
        /*0650*/ 	.word	0x00000005
        /*0654*/ 	.word	0x00000060
        /*0658*/ 	.short	0x010a
        /*065a*/ 	.byte	0x3f
	.zero		1


	//   ....[92]....
        /*065c*/ 	.word	0x0000a060
        /*0660*/ 	.word	0x00000005
        /*0664*/ 	.word	0x00000068
        /*0668*/ 	.short	0x010a
        /*066a*/ 	.byte	0x3f
	.zero		1


	//   ....[93]....
        /*066c*/ 	.word	0x0000a0c0
        /*0670*/ 	.word	0x00000005
        /*0674*/ 	.word	0x00000070
        /*0678*/ 	.short	0x010a
        /*067a*/ 	.byte	0x3f
	.zero		1


	//   ....[94]....
        /*067c*/ 	.word	0x0000a120
        /*0680*/ 	.word	0x00000005
        /*0684*/ 	.word	0x00000078
        /*0688*/ 	.short	0x010a
        /*068a*/ 	.byte	0x3f
	.zero		1


	//   ....[95]....
        /*068c*/ 	.word	0x0000a170
        /*0690*/ 	.word	0x00000000
        /*0694*/ 	.word	0x00000060
        /*0698*/ 	.short	0x010a
        /*069a*/ 	.byte	0x3f
	.zero		1


	//   ....[96]....
        /*069c*/ 	.word	0x0000a1c0
        /*06a0*/ 	.word	0x00000000
        /*06a4*/ 	.word	0x00000068
        /*06a8*/ 	.short	0x010a
        /*06aa*/ 	.byte	0x3f
	.zero		1


	//   ....[97]....
        /*06ac*/ 	.word	0x0000a210
        /*06b0*/ 	.word	0x00000000
        /*06b4*/ 	.word	0x00000070
        /*06b8*/ 	.short	0x010a
        /*06ba*/ 	.byte	0x3f
	.zero		1


	//   ....[98]....
        /*06bc*/ 	.word	0x0000a2e0
        /*06c0*/ 	.word	0x0000000e
        /*06c4*/ 	.word	0x00000020
        /*06c8*/ 	.short	0x010a
        /*06ca*/ 	.byte	0x3f
	.zero		1


	//   ....[99]....
        /*06cc*/ 	.word	0x0000a3b0
        /*06d0*/ 	.word	0x00000005
        /*06d4*/ 	.word	0x00000000
        /*06d8*/ 	.short	0x010a
        /*06da*/ 	.byte	0x3f
	.zero		1


	//   ....[100]....
        /*06dc*/ 	.word	0x0000a400
        /*06e0*/ 	.word	0x00000007
        /*06e4*/ 	.word	0x00000000
        /*06e8*/ 	.short	0x010a
        /*06ea*/ 	.byte	0x3f
	.zero		1


	//   ....[101]....
        /*06ec*/ 	.word	0x0000a450
        /*06f0*/ 	.word	0x00000006
        /*06f4*/ 	.word	0x00000000
        /*06f8*/ 	.short	0x010a
        /*06fa*/ 	.byte	0x3f
	.zero		1


	//----- nvinfo : EIATTR_NUM_MBARRIERS
	.align		4
.L_38:
        /*06fc*/ 	.byte	0x03, 0x38
        /*06fe*/ 	.short	0x0012


	//----- nvinfo : EIATTR_EXIT_INSTR_OFFSETS
	.align		4
        /*0700*/ 	.byte	0x04, 0x1c
        /*0702*/ 	.short	(.L_40 - .L_39)


	//   ....[0]....
.L_39:
        /*0704*/ 	.word	0x00009ac0


	//----- nvinfo : EIATTR_MAX_THREADS
	.align		4
.L_40:
        /*0708*/ 	.byte	0x04, 0x05
        /*070a*/ 	.short	(.L_42 - .L_41)
.L_41:
        /*070c*/ 	.word	0x00000180
        /*0710*/ 	.word	0x00000001
        /*0714*/ 	.word	0x00000001


	//----- nvinfo : EIATTR_CRS_STACK_SIZE
	.align		4
.L_42:
        /*0718*/ 	.byte	0x04, 0x1e
        /*071a*/ 	.short	(.L_44 - .L_43)
.L_43:
        /*071c*/ 	.word	0x00000000


	//----- nvinfo : EIATTR_CBANK_PARAM_SIZE
	.align		4
.L_44:
        /*0720*/ 	.byte	0x03, 0x19
        /*0722*/ 	.short	0x0770


	//----- nvinfo : EIATTR_PARAM_CBANK
	.align		4
        /*0724*/ 	.byte	0x04, 0x0a
        /*0726*/ 	.short	(.L_46 - .L_45)
	.align		4
.L_45:
        /*0728*/ 	.word	index@(.nv.constant0._ZN7cutlass13device_kernelINS_4gemm6kernel13GemmUniversalIN4cute5tupleIJiiiiEEENS1_10collective13CollectiveMmaINS1_34MainloopSm90TmaGmmaWarpSpecializedILi4ENS5_IJNS4_1CILi2EEENSA_ILi1EEESC_EEENS1_35KernelTmaWarpSpecializedCooperativeEEENS5_IJNSA_ILi128EEENSA_ILi256EEENSA_ILi64EEEEEENS_6half_tENS5_IJlSC_lEEESK_SL_NS4_8TiledMMAINS4_8MMA_AtomIJNS4_4SM904GMMA26MMA_64x256x16_F32F16F16_SSILNSP_5MajorE0ELSR_0ELNSP_7ScaleInE1ELSS_1EEEEEENS4_6LayoutISD_NS5_IJSC_NSA_ILi0EEESW_EEEEENS5_IJNS4_10UnderscoreESZ_SZ_EEEEENS4_13SM90_TMA_LOADENS4_14ComposedLayoutINS4_7SwizzleILi3ELi4ELi3EEENS4_18smem_ptr_flag_bitsILi16EEENSV_INS5_IJNSA_ILi8EEESI_EEENS5_IJSI_SC_EEEEEEEvNS4_8identityENS4_23SM90_TMA_LOAD_MULTICASTES1C_vS1D_EENS_8epilogue10collective18CollectiveEpilogueINS1G_22Sm90TmaWarpSpecializedILi4ELi2ELi16ELb1ELb0EEEJSJ_NS5_IJSG_NSA_ILi32EEEEEESK_SL_SK_SL_NS1G_6fusion15FusionCallbacksIS1K_NS1N_13LinCombEltActINS1G_6thread4ReLuESK_fSK_fLNS_15FloatRoundStyleE2EEESJ_S1M_JEEES12_NS13_INS14_ILi2ELi4ELi3EEES17_NSV_INS5_IJS18_S1L_EEENS5_IJS1L_SC_EEEEEEENS4_17SM75_U32x4_LDSM_NENS4_14SM90_TMA_STOREES1Z_NS4_17SM90_U32x4_STSM_NENS4_9Copy_AtomIJS22_SK_EEEvEEEvvEEEEvNT_6ParamsE)
        /*072c*/ 	.short	0x0210
        /*072e*/ 	.short	0x0770


	//----- nvinfo : EIATTR_SW_WAR
	.align		4
.L_46:
        /*0730*/ 	.byte	0x04, 0x36
        /*0732*/ 	.short	(.L_48 - .L_47)
.L_47:
        /*0734*/ 	.word	0x00000008
.L_48:


//--------------------- .nv.callgraph             --------------------------
	.section	.nv.callgraph,"",@"SHT_CUDA_CALLGRAPH"
	.align	4
	.sectionentsize	8
	.align		4
        /*0000*/ 	.word	0x00000000
	.align		4
        /*0004*/ 	.word	0xffffffff
	.align		4
        /*0008*/ 	.word	index@(_ZN7cutlass13device_kernelINS_4gemm6kernel13GemmUniversalIN4cute5tupleIJiiiiEEENS1_10collective13CollectiveMmaINS1_34MainloopSm90TmaGmmaWarpSpecializedILi4ENS5_IJNS4_1CILi2EEENSA_ILi1EEESC_EEENS1_35KernelTmaWarpSpecializedCooperativeEEENS5_IJNSA_ILi128EEENSA_ILi256EEENSA_ILi64EEEEEENS_6half_tENS5_IJlSC_lEEESK_SL_NS4_8TiledMMAINS4_8MMA_AtomIJNS4_4SM904GMMA26MMA_64x256x16_F32F16F16_SSILNSP_5MajorE0ELSR_0ELNSP_7ScaleInE1ELSS_1EEEEEENS4_6LayoutISD_NS5_IJSC_NSA_ILi0EEESW_EEEEENS5_IJNS4_10UnderscoreESZ_SZ_EEEEENS4_13SM90_TMA_LOADENS4_14ComposedLayoutINS4_7SwizzleILi3ELi4ELi3EEENS4_18smem_ptr_flag_bitsILi16EEENSV_INS5_IJNSA_ILi8EEESI_EEENS5_IJSI_SC_EEEEEEEvNS4_8identityENS4_23SM90_TMA_LOAD_MULTICASTES1C_vS1D_EENS_8epilogue10collective18CollectiveEpilogueINS1G_22Sm90TmaWarpSpecializedILi4ELi2ELi16ELb1ELb0EEEJSJ_NS5_IJSG_NSA_ILi32EEEEEESK_SL_SK_SL_NS1G_6fusion15FusionCallbacksIS1K_NS1N_13LinCombEltActINS1G_6thread4ReLuESK_fSK_fLNS_15FloatRoundStyleE2EEESJ_S1M_JEEES12_NS13_INS14_ILi2ELi4ELi3EEES17_NSV_INS5_IJS18_S1L_EEENS5_IJS1L_SC_EEEEEEENS4_17SM75_U32x4_LDSM_NENS4_14SM90_TMA_STOREES1Z_NS4_17SM90_U32x4_STSM_NENS4_9Copy_AtomIJS22_SK_EEEvEEEvvEEEEvNT_6ParamsE)
	.align		4
        /*000c*/ 	.word	index@(__assertfail)
	.align		4
        /*0010*/ 	.word	0x00000000
	.align		4
        /*0014*/ 	.word	0xfffffffe
	.align		4
        /*0018*/ 	.word	0x00000000
	.align		4
        /*001c*/ 	.word	0xfffffffd
	.align		4
        /*0020*/ 	.word	0x00000000
	.align		4
        /*0024*/ 	.word	0xfffffffc


//--------------------- .nv.constant4             --------------------------
	.section	.nv.constant4,"a",@progbits
	.align	8
	.align		8
.nv.constant4:
        /*0000*/ 	.dword	__assertfail
	.align		8
        /*0008*/ 	.dword	__unnamed_1
	.align		8
        /*0010*/ 	.dword	__unnamed_2
	.align		8
        /*0018*/ 	.dword	_ZN39_INTERNAL_1f69a0d2_4_k_cu_e5895260_26164cuda3std3__45__cpo5beginE
	.align		8
        /*0020*/ 	.dword	_ZN39_INTERNAL_1f69a0d2_4_k_cu_e5895260_26164cuda3std3__45__cpo3endE
	.align		8
        /*0028*/ 	.dword	_ZN39_INTERNAL_1f69a0d2_4_k_cu_e5895260_26164cuda3std3__45__cpo6cbeginE
	.align		8
        /*0030*/ 	.dword	_ZN39_INTERNAL_1f69a0d2_4_k_cu_e5895260_26164cuda3std3__45__cpo4cendE
	.align		8
        /*0038*/ 	.dword	_ZN39_INTERNAL_1f69a0d2_4_k_cu_e5895260_26164cuda3std3__441_GLOBAL__N__1f69a0d2_4_k_cu_e5895260_26166ignoreE
	.align		8
        /*0040*/ 	.dword	_ZN39_INTERNAL_1f69a0d2_4_k_cu_e5895260_26164cuda3std3__419piecewise_constructE
	.align		8
        /*0048*/ 	.dword	_ZN39_INTERNAL_1f69a0d2_4_k_cu_e5895260_26164cuda3std3__48in_placeE
	.align		8
        /*0050*/ 	.dword	_ZN39_INTERNAL_1f69a0d2_4_k_cu_e5895260_26164cuda3std6ranges3__45__cpo4swapE
	.align		8
        /*0058*/ 	.dword	_ZN39_INTERNAL_1f69a0d2_4_k_cu_e5895260_26164cuda3std6ranges3__45__cpo9iter_moveE
	.align		8
        /*0060*/ 	.dword	_ZN39_INTERNAL_1f69a0d2_4_k_cu_e5895260_26164cute7productE
	.align		8
        /*0068*/ 	.dword	_ZN39_INTERNAL_1f69a0d2_4_k_cu_e5895260_26164cute1_E
	.align		8
        /*0070*/ 	.dword	$str$22
	.align		8
        /*0078*/ 	.dword	$str$23
	.align		8
        /*0080*/ 	.dword	$str$26
	.align		8
        /*0088*/ 	.dword	$str$27


//--------------------- .text._ZN7cutlass13device_kernelINS_4gemm6kernel13GemmUniversalIN4cute5tupleIJiiiiEEENS1_10collective13CollectiveMmaINS1_34MainloopSm90TmaGmmaWarpSpecializedILi4ENS5_IJNS4_1CILi2EEENSA_ILi1EEESC_EEENS1_35KernelTmaWarpSpecializedCooperativeEEENS5_IJNSA_ILi128EEENSA_ILi256EEENSA_ILi64EEEEEENS_6half_tENS5_IJlSC_lEEESK_SL_NS4_8TiledMMAINS4_8MMA_AtomIJNS4_4SM904GMMA26MMA_64x256x16_F32F16F16_SSILNSP_5MajorE0ELSR_0ELNSP_7ScaleInE1ELSS_1EEEEEENS4_6LayoutISD_NS5_IJSC_NSA_ILi0EEESW_EEEEENS5_IJNS4_10UnderscoreESZ_SZ_EEEEENS4_13SM90_TMA_LOADENS4_14ComposedLayoutINS4_7SwizzleILi3ELi4ELi3EEENS4_18smem_ptr_flag_bitsILi16EEENSV_INS5_IJNSA_ILi8EEESI_EEENS5_IJSI_SC_EEEEEEEvNS4_8identityENS4_23SM90_TMA_LOAD_MULTICASTES1C_vS1D_EENS_8epilogue10collective18CollectiveEpilogueINS1G_22Sm90TmaWarpSpecializedILi4ELi2ELi16ELb1ELb0EEEJSJ_NS5_IJSG_NSA_ILi32EEEEEESK_SL_SK_SL_NS1G_6fusion15FusionCallbacksIS1K_NS1N_13LinCombEltActINS1G_6thread4ReLuESK_fSK_fLNS_15FloatRoundStyleE2EEESJ_S1M_JEEES12_NS13_INS14_ILi2ELi4ELi3EEES17_NSV_INS5_IJS18_S1L_EEENS5_IJS1L_SC_EEEEEEENS4_17SM75_U32x4_LDSM_NENS4_14SM90_TMA_STOREES1Z_NS4_17SM90_U32x4_STSM_NENS4_9Copy_AtomIJS22_SK_EEEvEEEvvEEEEvNT_6ParamsE --------------------------
	.section	.text._ZN7cutlass13device_kernelINS_4gemm6kernel13GemmUniversalIN4cute5tupleIJiiiiEEENS1_10collective13CollectiveMmaINS1_34MainloopSm90TmaGmmaWarpSpecializedILi4ENS5_IJNS4_1CILi2EEENSA_ILi1EEESC_EEENS1_35KernelTmaWarpSpecializedCooperativeEEENS5_IJNSA_ILi128EEENSA_ILi256EEENSA_ILi64EEEEEENS_6half_tENS5_IJlSC_lEEESK_SL_NS4_8TiledMMAINS4_8MMA_AtomIJNS4_4SM904GMMA26MMA_64x256x16_F32F16F16_SSILNSP_5MajorE0ELSR_0ELNSP_7ScaleInE1ELSS_1EEEEEENS4_6LayoutISD_NS5_IJSC_NSA_ILi0EEESW_EEEEENS5_IJNS4_10UnderscoreESZ_SZ_EEEEENS4_13SM90_TMA_LOADENS4_14ComposedLayoutINS4_7SwizzleILi3ELi4ELi3EEENS4_18smem_ptr_flag_bitsILi16EEENSV_INS5_IJNSA_ILi8EEESI_EEENS5_IJSI_SC_EEEEEEEvNS4_8identityENS4_23SM90_TMA_LOAD_MULTICASTES1C_vS1D_EENS_8epilogue10collective18CollectiveEpilogueINS1G_22Sm90TmaWarpSpecializedILi4ELi2ELi16ELb1ELb0EEEJSJ_NS5_IJSG_NSA_ILi32EEEEEESK_SL_SK_SL_NS1G_6fusion15FusionCallbacksIS1K_NS1N_13LinCombEltActINS1G_6thread4ReLuESK_fSK_fLNS_15FloatRoundStyleE2EEESJ_S1M_JEEES12_NS13_INS14_ILi2ELi4ELi3EEES17_NSV_INS5_IJS18_S1L_EEENS5_IJS1L_SC_EEEEEEENS4_17SM75_U32x4_LDSM_NENS4_14SM90_TMA_STOREES1Z_NS4_17SM90_U32x4_STSM_NENS4_9Copy_AtomIJS22_SK_EEEvEEEvvEEEEvNT_6ParamsE,"ax",@progbits
	.align	128
.text._ZN7cutlass13device_kernelINS_4gemm6kernel13GemmUniversalIN4cute5tupleIJiiiiEEENS1_10collective13CollectiveMmaINS1_34MainloopSm90TmaGmmaWarpSpecializedILi4ENS5_IJNS4_1CILi2EEENSA_ILi1EEESC_EEENS1_35KernelTmaWarpSpecializedCooperativeEEENS5_IJNSA_ILi128EEENSA_ILi256EEENSA_ILi64EEEEEENS_6half_tENS5_IJlSC_lEEESK_SL_NS4_8TiledMMAINS4_8MMA_AtomIJNS4_4SM904GMMA26MMA_64x256x16_F32F16F16_SSILNSP_5MajorE0ELSR_0ELNSP_7ScaleInE1ELSS_1EEEEEENS4_6LayoutISD_NS5_IJSC_NSA_ILi0EEESW_EEEEENS5_IJNS4_10UnderscoreESZ_SZ_EEEEENS4_13SM90_TMA_LOADENS4_14ComposedLayoutINS4_7SwizzleILi3ELi4ELi3EEENS4_18smem_ptr_flag_bitsILi16EEENSV_INS5_IJNSA_ILi8EEESI_EEENS5_IJSI_SC_EEEEEEEvNS4_8identityENS4_23SM90_TMA_LOAD_MULTICASTES1C_vS1D_EENS_8epilogue10collective18CollectiveEpilogueINS1G_22Sm90TmaWarpSpecializedILi4ELi2ELi16ELb1ELb0EEEJSJ_NS5_IJSG_NSA_ILi32EEEEEESK_SL_SK_SL_NS1G_6fusion15FusionCallbacksIS1K_NS1N_13LinCombEltActINS1G_6thread4ReLuESK_fSK_fLNS_15FloatRoundStyleE2EEESJ_S1M_JEEES12_NS13_INS14_ILi2ELi4ELi3EEES17_NSV_INS5_IJS18_S1L_EEENS5_IJS1L_SC_EEEEEEENS4_17SM75_U32x4_LDSM_NENS4_14SM90_TMA_STOREES1Z_NS4_17SM90_U32x4_STSM_NENS4_9Copy_AtomIJS22_SK_EEEvEEEvvEEEEvNT_6ParamsE:
        .type           _ZN7cutlass13device_kernelINS_4gemm6kernel13GemmUniversalIN4cute5tupleIJiiiiEEENS1_10collective13CollectiveMmaINS1_34MainloopSm90TmaGmmaWarpSpecializedILi4ENS5_IJNS4_1CILi2EEENSA_ILi1EEESC_EEENS1_35KernelTmaWarpSpecializedCooperativeEEENS5_IJNSA_ILi128EEENSA_ILi256EEENSA_ILi64EEEEEENS_6half_tENS5_IJlSC_lEEESK_SL_NS4_8TiledMMAINS4_8MMA_AtomIJNS4_4SM904GMMA26MMA_64x256x16_F32F16F16_SSILNSP_5MajorE0ELSR_0ELNSP_7ScaleInE1ELSS_1EEEEEENS4_6LayoutISD_NS5_IJSC_NSA_ILi0EEESW_EEEEENS5_IJNS4_10UnderscoreESZ_SZ_EEEEENS4_13SM90_TMA_LOADENS4_14ComposedLayoutINS4_7SwizzleILi3ELi4ELi3EEENS4_18smem_ptr_flag_bitsILi16EEENSV_INS5_IJNSA_ILi8EEESI_EEENS5_IJSI_SC_EEEEEEEvNS4_8identityENS4_23SM90_TMA_LOAD_MULTICASTES1C_vS1D_EENS_8epilogue10collective18CollectiveEpilogueINS1G_22Sm90TmaWarpSpecializedILi4ELi2ELi16ELb1ELb0EEEJSJ_NS5_IJSG_NSA_ILi32EEEEEESK_SL_SK_SL_NS1G_6fusion15FusionCallbacksIS1K_NS1N_13LinCombEltActINS1G_6thread4ReLuESK_fSK_fLNS_15FloatRoundStyleE2EEESJ_S1M_JEEES12_NS13_INS14_ILi2ELi4ELi3EEES17_NSV_INS5_IJS18_S1L_EEENS5_IJS1L_SC_EEEEEEENS4_17SM75_U32x4_LDSM_NENS4_14SM90_TMA_STOREES1Z_NS4_17SM90_U32x4_STSM_NENS4_9Copy_AtomIJS22_SK_EEEvEEEvvEEEEvNT_6ParamsE,@function
        .size           _ZN7cutlass13device_kernelINS_4gemm6kernel13GemmUniversalIN4cute5tupleIJiiiiEEENS1_10collective13CollectiveMmaINS1_34MainloopSm90TmaGmmaWarpSpecializedILi4ENS5_IJNS4_1CILi2EEENSA_ILi1EEESC_EEENS1_35KernelTmaWarpSpecializedCooperativeEEENS5_IJNSA_ILi128EEENSA_ILi256EEENSA_ILi64EEEEEENS_6half_tENS5_IJlSC_lEEESK_SL_NS4_8TiledMMAINS4_8MMA_AtomIJNS4_4SM904GMMA26MMA_64x256x16_F32F16F16_SSILNSP_5MajorE0ELSR_0ELNSP_7ScaleInE1ELSS_1EEEEEENS4_6LayoutISD_NS5_IJSC_NSA_ILi0EEESW_EEEEENS5_IJNS4_10UnderscoreESZ_SZ_EEEEENS4_13SM90_TMA_LOADENS4_14ComposedLayoutINS4_7SwizzleILi3ELi4ELi3EEENS4_18smem_ptr_flag_bitsILi16EEENSV_INS5_IJNSA_ILi8EEESI_EEENS5_IJSI_SC_EEEEEEEvNS4_8identityENS4_23SM90_TMA_LOAD_MULTICASTES1C_vS1D_EENS_8epilogue10collective18CollectiveEpilogueINS1G_22Sm90TmaWarpSpecializedILi4ELi2ELi16ELb1ELb0EEEJSJ_NS5_IJSG_NSA_ILi32EEEEEESK_SL_SK_SL_NS1G_6fusion15FusionCallbacksIS1K_NS1N_13LinCombEltActINS1G_6thread4ReLuESK_fSK_fLNS_15FloatRoundStyleE2EEESJ_S1M_JEEES12_NS13_INS14_ILi2ELi4ELi3EEES17_NSV_INS5_IJS18_S1L_EEENS5_IJS1L_SC_EEEEEEENS4_17SM75_U32x4_LDSM_NENS4_14SM90_TMA_STOREES1Z_NS4_17SM90_U32x4_STSM_NENS4_9Copy_AtomIJS22_SK_EEEvEEEvvEEEEvNT_6ParamsE,(.L_x_260 - _ZN7cutlass13device_kernelINS_4gemm6kernel13GemmUniversalIN4cute5tupleIJiiiiEEENS1_10collective13CollectiveMmaINS1_34MainloopSm90TmaGmmaWarpSpecializedILi4ENS5_IJNS4_1CILi2EEENSA_ILi1EEESC_EEENS1_35KernelTmaWarpSpecializedCooperativeEEENS5_IJNSA_ILi128EEENSA_ILi256EEENSA_ILi64EEEEEENS_6half_tENS5_IJlSC_lEEESK_SL_NS4_8TiledMMAINS4_8MMA_AtomIJNS4_4SM904GMMA26MMA_64x256x16_F32F16F16_SSILNSP_5MajorE0ELSR_0ELNSP_7ScaleInE1ELSS_1EEEEEENS4_6LayoutISD_NS5_IJSC_NSA_ILi0EEESW_EEEEENS5_IJNS4_10UnderscoreESZ_SZ_EEEEENS4_13SM90_TMA_LOADENS4_14ComposedLayoutINS4_7SwizzleILi3ELi4ELi3EEENS4_18smem_ptr_flag_bitsILi16EEENSV_INS5_IJNSA_ILi8EEESI_EEENS5_IJSI_SC_EEEEEEEvNS4_8identityENS4_23SM90_TMA_LOAD_MULTICASTES1C_vS1D_EENS_8epilogue10collective18CollectiveEpilogueINS1G_22Sm90TmaWarpSpecializedILi4ELi2ELi16ELb1ELb0EEEJSJ_NS5_IJSG_NSA_ILi32EEEEEESK_SL_SK_SL_NS1G_6fusion15FusionCallbacksIS1K_NS1N_13LinCombEltActINS1G_6thread4ReLuESK_fSK_fLNS_15FloatRoundStyleE2EEESJ_S1M_JEEES12_NS13_INS14_ILi2ELi4ELi3EEES17_NSV_INS5_IJS18_S1L_EEENS5_IJS1L_SC_EEEEEEENS4_17SM75_U32x4_LDSM_NENS4_14SM90_TMA_STOREES1Z_NS4_17SM90_U32x4_STSM_NENS4_9Copy_AtomIJS22_SK_EEEvEEEvvEEEEvNT_6ParamsE)
        .other          _ZN7cutlass13device_kernelINS_4gemm6kernel13GemmUniversalIN4cute5tupleIJiiiiEEENS1_10collective13CollectiveMmaINS1_34MainloopSm90TmaGmmaWarpSpecializedILi4ENS5_IJNS4_1CILi2EEENSA_ILi1EEESC_EEENS1_35KernelTmaWarpSpecializedCooperativeEEENS5_IJNSA_ILi128EEENSA_ILi256EEENSA_ILi64EEEEEENS_6half_tENS5_IJlSC_lEEESK_SL_NS4_8TiledMMAINS4_8MMA_AtomIJNS4_4SM904GMMA26MMA_64x256x16_F32F16F16_SSILNSP_5MajorE0ELSR_0ELNSP_7ScaleInE1ELSS_1EEEEEENS4_6LayoutISD_NS5_IJSC_NSA_ILi0EEESW_EEEEENS5_IJNS4_10UnderscoreESZ_SZ_EEEEENS4_13SM90_TMA_LOADENS4_14ComposedLayoutINS4_7SwizzleILi3ELi4ELi3EEENS4_18smem_ptr_flag_bitsILi16EEENSV_INS5_IJNSA_ILi8EEESI_EEENS5_IJSI_SC_EEEEEEEvNS4_8identityENS4_23SM90_TMA_LOAD_MULTICASTES1C_vS1D_EENS_8epilogue10collective18CollectiveEpilogueINS1G_22Sm90TmaWarpSpecializedILi4ELi2ELi16ELb1ELb0EEEJSJ_NS5_IJSG_NSA_ILi32EEEEEESK_SL_SK_SL_NS1G_6fusion15FusionCallbacksIS1K_NS1N_13LinCombEltActINS1G_6thread4ReLuESK_fSK_fLNS_15FloatRoundStyleE2EEESJ_S1M_JEEES12_NS13_INS14_ILi2ELi4ELi3EEES17_NSV_INS5_IJS18_S1L_EEENS5_IJS1L_SC_EEEEEEENS4_17SM75_U32x4_LDSM_NENS4_14SM90_TMA_STOREES1Z_NS4_17SM90_U32x4_STSM_NENS4_9Copy_AtomIJS22_SK_EEEvEEEvvEEEEvNT_6ParamsE,@"STO_CUDA_ENTRY STV_DEFAULT"
_ZN7cutlass13device_kernelINS_4gemm6kernel13GemmUniversalIN4cute5tupleIJiiiiEEENS1_10collective13CollectiveMmaINS1_34MainloopSm90TmaGmmaWarpSpecializedILi4ENS5_IJNS4_1CILi2EEENSA_ILi1EEESC_EEENS1_35KernelTmaWarpSpecializedCooperativeEEENS5_IJNSA_ILi128EEENSA_ILi256EEENSA_ILi64EEEEEENS_6half_tENS5_IJlSC_lEEESK_SL_NS4_8TiledMMAINS4_8MMA_AtomIJNS4_4SM904GMMA26MMA_64x256x16_F32F16F16_SSILNSP_5MajorE0ELSR_0ELNSP_7ScaleInE1ELSS_1EEEEEENS4_6LayoutISD_NS5_IJSC_NSA_ILi0EEESW_EEEEENS5_IJNS4_10UnderscoreESZ_SZ_EEEEENS4_13SM90_TMA_LOADENS4_14ComposedLayoutINS4_7SwizzleILi3ELi4ELi3EEENS4_18smem_ptr_flag_bitsILi16EEENSV_INS5_IJNSA_ILi8EEESI_EEENS5_IJSI_SC_EEEEEEEvNS4_8identityENS4_23SM90_TMA_LOAD_MULTICASTES1C_vS1D_EENS_8epilogue10collective18CollectiveEpilogueINS1G_22Sm90TmaWarpSpecializedILi4ELi2ELi16ELb1ELb0EEEJSJ_NS5_IJSG_NSA_ILi32EEEEEESK_SL_SK_SL_NS1G_6fusion15FusionCallbacksIS1K_NS1N_13LinCombEltActINS1G_6thread4ReLuESK_fSK_fLNS_15FloatRoundStyleE2EEESJ_S1M_JEEES12_NS13_INS14_ILi2ELi4ELi3EEES17_NSV_INS5_IJS18_S1L_EEENS5_IJS1L_SC_EEEEEEENS4_17SM75_U32x4_LDSM_NENS4_14SM90_TMA_STOREES1Z_NS4_17SM90_U32x4_STSM_NENS4_9Copy_AtomIJS22_SK_EEEvEEEvvEEEEvNT_6ParamsE:
[----:B------:R-:W1:Y:S01]  /*0000*/  LDC R1, c[0x0][0x28] ;  /* 0x00000a00ff017b82 */ /* 0x000e620000000800 */
[----:B------:R-:W2:Y:S07]  /*0010*/  S2R R18, SR_TID.X ;  /* 0x0000000000127919 */ /* 0x000eae0000002100 */
[----:B------:R-:W3:Y:S01]  /*0020*/  LDC.64 R4, c[0x0][0x588] ;  /* 0x00016200ff047b82 */ /* 0x000ee20000000a00 */
[----:B------:R-:W-:Y:S01]  /*0030*/  ELECT P0, URZ, PT ;  /* 0x00000000003f782f */ /* 0x000fe20003800000 */
[----:B------:R-:W-:Y:S01]  /*0040*/  BSSY B0, `(.L_x_0) ;  /* 0x0000016000007945 */ /* 0x000fe20003800000 */
[----:B--2---:R-:W-:-:S02]  /*0050*/  SHF.R.U32.HI R8, RZ, 0x5, R18 ;  /* 0x00000005ff087819 */ /* 0x004fc40000011612 */
[----:B------:R-:W-:-:S03]  /*0060*/  SHF.R.U32.HI R2, RZ, 0x7, R18 ;  /* 0x00000007ff027819 */ /* 0x000fc60000011612 */
[----:B------:R-:W2:Y:S04]  /*0070*/  SHFL.IDX PT, R0, R8, RZ, 0x1f ;  /* 0x00001fff08007589 */ /* 0x000ea800000e0000 */
[----:B------:R4:W1:Y:S01]  /*0080*/  SHFL.IDX PT, R7, R2, RZ, 0x1f ;  /* 0x00001fff02077589 */ /* 0x00086200000e0000 */
[----:B--2---:R-:W-:Y:S02]  /*0090*/  ISETP.NE.OR P0, PT, R0, RZ, !P0 ;  /* 0x000000ff0000720c */ /* 0x004fe40004705670 */
[----:B------:R-:W-:-:S11]  /*00a0*/  SHF.R.S32.HI R3, RZ, 0x1f, R0 ;  /* 0x0000001fff037819 */ /* 0x000fd60000011400 */
[----:B-1-34-:R-:W-:Y:S05]  /*00b0*/  @P0 BRA `(.L_x_1) ;  /* 0x0000000000380947 */ /* 0x01afea0003800000 */
[----:B------:R-:W-:Y:S02]  /*00c0*/  ULDC.64 UR4, c[0x0][0x198] ;  /* 0x0000660000047ab9 */ /* 0x000fe40000000a00 */
[----:B------:R-:W-:Y:S02]  /*00d0*/  UIADD3 UR6, UP0, UR4, 0xf0, URZ ;  /* 0x000000f004067890 */ /* 0x000fe4000ff1e03f */
[----:B------:R-:W-:Y:S02]  /*00e0*/  UIADD3 UR8, UP1, UR4, 0x1f0, URZ ;  /* 0x000001f004087890 */ /* 0x000fe4000ff3e03f */
[----:B------:R-:W-:Y:S02]  /*00f0*/  UIADD3 UR10, UP2, UR4, 0x3f0, URZ ;  /* 0x000003f0040a7890 */ /* 0x000fe4000ff5e03f */
[----:B------:R-:W-:Y:S02]  /*0100*/  UIADD3 UR4, UP3, UR4, 0x4f0, URZ ;  /* 0x000004f004047890 */ /* 0x000fe4000ff7e03f */
[----:B------:R-:W-:-:S02]  /*0110*/  UIADD3.X UR7, URZ, UR5, URZ, UP0, !UPT ;  /* 0x000000053f077290 */ /* 0x000fc400087fe43f */
[----:B------:R-:W-:Y:S02]  /*0120*/  UIADD3.X UR9, URZ, UR5, URZ, UP1, !UPT ;  /* 0x000000053f097290 */ /* 0x000fe40008ffe43f */
[----:B------:R-:W-:Y:S02]  /*0130*/  UIADD3.X UR11, URZ, UR5, URZ, UP2, !UPT ;  /* 0x000000053f0b7290 */ /* 0x000fe400097fe43f */
[----:B------:R-:W-:-:S03]  /*0140*/  UIADD3.X UR5, URZ, UR5, URZ, UP3, !UPT ;  /* 0x000000053f057290 */ /* 0x000fc60009ffe43f */
[----:B------:R1:W-:Y:S02]  /*0150*/  UTMACCTL.PF [UR6] ;  /* 0x00000000060079b9 */ /* 0x0003e40008040000 */
[----:B------:R1:W-:Y:S02]  /*0160*/  UTMACCTL.PF [UR8] ;  /* 0x00000000080079b9 */ /* 0x0003e40008040000 */
[----:B------:R1:W-:Y:S02]  /*0170*/  UTMACCTL.PF [UR10] ;  /* 0x000000000a0079b9 */ /* 0x0003e40008040000 */
[----:B------:R1:W-:Y:S02]  /*0180*/  UTMACCTL.PF [UR4] ;  /* 0x00000000040079b9 */ /* 0x0003e40008040000 */
[----:B-1----:R-:W-:Y:S01]  /*0190*/  NOP ;  /* 0x0000000000007918 */ /* 0x002fe20000000000 */
.L_x_1:
[----:B------:R-:W-:Y:S05]  /*01a0*/  BSYNC B0 ;  /* 0x0000000000007941 */ /* 0x000fea0003800000 */
.L_x_0:
[----:B------:R-:W-:Y:S01]  /*01b0*/  ULDC.64 UR4, c[0x0][0x590] ;  /* 0x0001640000047ab9 */ /* 0x000fe20000000a00 */
[----:B------:R-:W-:Y:S01]  /*01c0*/  LEA.HI R3, R3, R0, RZ, 0x2 ;  /* 0x0000000003037211 */ /* 0x000fe200078f10ff */
[----:B------:R-:W-:Y:S01]  /*01d0*/  ULDC.64 UR48, c[0x0][0x208] ;  /* 0x0000820000307ab9 */ /* 0x000fe20000000a00 */
[----:B------:R-:W-:Y:S01]  /*01e0*/  ISETP.NE.U32.AND P2, PT, RZ, UR4, PT ;  /* 0x00000004ff007c0c */ /* 0x000fe2000bf45070 */
[----:B------:R-:W-:Y:S01]  /*01f0*/  IMAD.MOV.U32 R2, RZ, RZ, R4 ;  /* 0x000000ffff027224 */ /* 0x000fe200078e0004 */
[----:B------:R-:W-:Y:S02]  /*0200*/  LOP3.LUT R3, R3, 0xfffffffc, RZ, 0xc0, !PT ;  /* 0xfffffffc03037812 */ /* 0x000fe400078ec0ff */
[----:B------:R-:W-:Y:S02]  /*0210*/  ISETP.NE.AND.EX P3, PT, RZ, UR5, PT, P2 ;  /* 0x00000005ff007c0c */ /* 0x000fe4000bf65320 */
[----:B------:R-:W-:Y:S01]  /*0220*/  PRMT R6, RZ, 0x7610, R6 ;  /* 0x00007610ff067816 */ /* 0x000fe20000000006 */
[----:B------:R-:W-:Y:S01]  /*0230*/  IMAD.IADD R0, R0, 0x1, -R3 ;  /* 0x0000000100007824 */ /* 0x000fe200078e0a03 */
[----:B------:R-:W-:-:S09]  /*0240*/  MOV R3, R5 ;  /* 0x0000000500037202 */ /* 0x000fd20000000f00 */
[----:B------:R-:W-:Y:S05]  /*0250*/  @P3 BRA `(.L_x_2) ;  /* 0x0000000000303947 */ /* 0x000fea0003800000 */
[----:B------:R-:W-:Y:S02]  /*0260*/  ULDC.64 UR6, c[0x0][0x588] ;  /* 0x0001620000067ab9 */ /* 0x000fe40000000a00 */
[----:B------:R-:W-:-:S04]  /*0270*/  ISETP.NE.U32.AND P0, PT, RZ, UR6, PT ;  /* 0x00000006ff007c0c */ /* 0x000fc8000bf05070 */
[----:B------:R-:W-:-:S13]  /*0280*/  ISETP.NE.AND.EX P0, PT, RZ, UR7, PT, P0 ;  /* 0x00000007ff007c0c */ /* 0x000fda000bf05300 */
[----:B------:R-:W-:Y:S05]  /*0290*/  @!P0 BRA `(.L_x_3) ;  /* 0x0000000000108947 */ /* 0x000fea0003800000 */
[----:B------:R-:W2:Y:S02]  /*02a0*/  LDG.E R6, desc[UR48][R2.64] ;  /* 0x0000003002067981 */ /* 0x000ea4000c1e1900 */
[----:B--2---:R-:W-:Y:S01]  /*02b0*/  FSETP.NEU.AND P1, PT, R6, RZ, PT ;  /* 0x000000ff0600720b */ /* 0x004fe20003f2d000 */
[----:B------:R-:W-:Y:S01]  /*02c0*/  IMAD.MOV.U32 R6, RZ, RZ, 0x1 ;  /* 0x00000001ff067424 */ /* 0x000fe200078e00ff */
[----:B------:R-:W-:Y:S11]  /*02d0*/  BRA `(.L_x_2) ;  /* 0x0000000000107947 */ /* 0x000ff60003800000 */
.L_x_3:
[----:B------:R-:W-:Y:S01]  /*02e0*/  ULDC UR6, c[0x0][0x580] ;  /* 0x0001600000067ab9 */ /* 0x000fe20000000800 */
[----:B------:R-:W-:Y:S01]  /*02f0*/  IMAD.MOV.U32 R6, RZ, RZ, 0x1 ;  /* 0x00000001ff067424 */ /* 0x000fe200078e00ff */
[----:B------:R-:W-:Y:S02]  /*0300*/  FSETP.NEU.AND P1, PT, RZ, UR6, PT ;  /* 0x00000006ff007c0b */ /* 0x000fe4000bf2d000 */
[----:B------:R-:W-:-:S11]  /*0310*/  CS2R R2, SRZ ;  /* 0x0000000000027805 */ /* 0x000fd6000001ff00 */
.L_x_2:
[----:B------:R-:W-:Y:S02]  /*0320*/  ISETP.NE.U32.AND P4, PT, R2, RZ, PT ;  /* 0x000000ff0200720c */ /* 0x000fe40003f85070 */
[----:B------:R-:W-:Y:S02]  /*0330*/  ISETP.NE.AND.EX P5, PT, RZ, UR5, PT, P2 ;  /* 0x00000005ff007c0c */ /* 0x000fe4000bfa5320 */
[----:B------:R-:W-:Y:S02]  /*0340*/  ISETP.NE.AND.EX P2, PT, R3, RZ, PT, P4 ;  /* 0x000000ff0300720c */ /* 0x000fe40003f45340 */
[----:B------:R-:W-:-:S11]  /*0350*/  PLOP3.LUT P0, PT, PT, PT, PT, 0x8, 0x0 ;  /* 0x000000000000781c */ /* 0x000fd60003f0e170 */
[----:B------:R-:W-:Y:S05]  /*0360*/  @P2 BRA P5, `(.L_x_4) ;  /* 0x0000000000342947 */ /* 0x000fea0002800000 */
[----:B------:R-:W-:-:S04]  /*0370*/  ISETP.NE.U32.AND P0, PT, RZ, UR4, PT ;  /* 0x00000004ff007c0c */ /* 0x000fc8000bf05070 */
[----:B------:R-:W-:-:S13]  /*0380*/  ISETP.NE.AND.EX P0, PT, RZ, UR5, PT, P0 ;  /* 0x00000005ff007c0c */ /* 0x000fda000bf05300 */
[----:B------:R-:W-:Y:S05]  /*0390*/  @!P0 BRA `(.L_x_5) ;  /* 0x0000000000248947 */ /* 0x000fea0003800000 */
[----:B------:R-:W-:Y:S02]  /*03a0*/  PRMT R6, R6, 0x9910, RZ ;  /* 0x0000991006067816 */ /* 0x000fe400000000ff */
[----:B------:R-:W-:Y:S02]  /*03b0*/  ISETP.NE.U32.AND P0, PT, R2, RZ, PT ;  /* 0x000000ff0200720c */ /* 0x000fe40003f05070 */
[----:B------:R-:W-:Y:S02]  /*03c0*/  ISETP.NE.AND P2, PT, R6, RZ, PT ;  /* 0x000000ff0600720c */ /* 0x000fe40003f45270 */
[----:B------:R-:W-:Y:S02]  /*03d0*/  ISETP.NE.AND.EX P0, PT, R3, RZ, PT, P0 ;  /* 0x000000ff0300720c */ /* 0x000fe40003f05300 */
[----:B------:R-:W-:-:S09]  /*03e0*/  SEL R2, RZ, 0xffffffff, P1 ;  /* 0xffffffffff027807 */ /* 0x000fd20000800000 */
[----:B------:R-:W-:-:S04]  /*03f0*/  @!P2 SEL R2, RZ, 0xffffffff, P0 ;  /* 0xffffffffff02a807 */ /* 0x000fc80000000000 */
[----:B------:R-:W-:-:S04]  /*0400*/  LOP3.LUT R2, R2, 0x1, RZ, 0xc0, !PT ;  /* 0x0000000102027812 */ /* 0x000fc800078ec0ff */
[----:B------:R-:W-:Y:S01]  /*0410*/  ISETP.EQ.U32.AND P0, PT, R2, 0x1, PT ;  /* 0x000000010200780c */ /* 0x000fe20003f02070 */
[----:B------:R-:W-:-:S12]  /*0420*/  BRA `(.L_x_4) ;  /* 0x0000000000047947 */ /* 0x000fd80003800000 */
.L_x_5:
[----:B------:R-:W-:-:S13]  /*0430*/  PLOP3.LUT P0, PT, P1, PT, PT, 0x8, 0x0 ;  /* 0x000000000000781c */ /* 0x000fda0000f0e170 */
.L_x_4:
[----:B------:R-:W1:Y:S02]  /*0440*/  SHFL.IDX PT, R2, R8, RZ, 0x1f ;  /* 0x00001fff08027589 */ /* 0x000e6400000e0000 */
[----:B-1----:R-:W-:-:S13]  /*0450*/  ISETP.NE.AND P1, PT, R2, RZ, PT ;  /* 0x000000ff0200720c */ /* 0x002fda0003f25270 */
[----:B------:R-:W-:Y:S05]  /*0460*/  @P1 BRA `(.L_x_6) ;  /* 0x0000000000581947 */ /* 0x000fea0003800000 */
[----:B------:R-:W1:Y:S01]  /*0470*/  S2UR UR8, SR_CgaCtaId ;  /* 0x00000000000879c3 */ /* 0x000e620000008800 */
[----:B------:R-:W-:Y:S01]  /*0480*/  UMOV UR4, 0x400 ;  /* 0x0000040000047882 */ /* 0x000fe20000000000 */
[----:B------:R-:W-:Y:S01]  /*0490*/  UMOV UR5, 0x1 ;  /* 0x0000000100057882 */ /* 0x000fe20000000000 */
[----:B------:R-:W-:Y:S01]  /*04a0*/  UMOV UR6, 0x4 ;  /* 0x0000000400067882 */ /* 0x000fe20000000000 */
[----:B------:R-:W-:Y:S01]  /*04b0*/  ELECT P1, URZ, PT ;  /* 0x00000000003f782f */ /* 0x000fe20003820000 */
[----:B------:R-:W-:-:S04]  /*04c0*/  UIADD3 UR6, -UR6, 0x100000, URZ ;  /* 0x0010000006067890 */ /* 0x000fc8000fffe13f */
[----:B------:R-:W-:Y:S02]  /*04d0*/  USHF.L.U32 UR7, UR6, 0xb, URZ ;  /* 0x0000000b06077899 */ /* 0x000fe4000800063f */
[----:B------:R-:W-:Y:S02]  /*04e0*/  USHF.L.U32 UR6, UR6, 0x1, URZ ;  /* 0x0000000106067899 */ /* 0x000fe4000800063f */
[----:B-1----:R-:W-:Y:S02]  /*04f0*/  ULEA UR8, UR8, UR4, 0x18 ;  /* 0x0000000408087291 */ /* 0x002fe4000f8ec03f */
[----:B------:R-:W-:-:S04]  /*0500*/  UIADD3 UR4, -UR5, 0x100000, URZ ;  /* 0x0010000005047890 */ /* 0x000fc8000fffe13f */
[----:B------:R-:W-:Y:S02]  /*0510*/  USHF.L.U32 UR5, UR4, 0xb, URZ ;  /* 0x0000000b04057899 */ /* 0x000fe4000800063f */
[----:B------:R-:W-:Y:S01]  /*0520*/  USHF.L.U32 UR4, UR4, 0x1, URZ ;  /* 0x0000000104047899 */ /* 0x000fe2000800063f */
[----:B------:R-:W1:Y:S11]  /*0530*/  FENCE.VIEW.ASYNC.S ;  /* 0x00000000000073c6 */ /* 0x000e760000000000 */
[----:B-1----:R1:W2:Y:S01]  /*0540*/  SYNCS.EXCH.64 URZ, [UR8], UR4 ;  /* 0x00000004083f75b2 */ /* 0x0022a20008000100 */
[----:B------:R1:W3:Y:S01]  /*0550*/  SYNCS.EXCH.64 URZ, [UR8+0x20], UR6 ;  /* 0x00002006083f75b2 */ /* 0x0002e20008000100 */
[----:B------:R1:W4:Y:S01]  /*0560*/  SYNCS.EXCH.64 URZ, [UR8+0x8], UR4 ;  /* 0x00000804083f75b2 */ /* 0x0003220008000100 */
[----:B------:R1:W1:Y:S01]  /*0570*/  SYNCS.EXCH.64 URZ, [UR8+0x28], UR6 ;  /* 0x00002806083f75b2 */ /* 0x0002620008000100 */
[----:B------:R1:W1:Y:S01]  /*0580*/  SYNCS.EXCH.64 URZ, [UR8+0x10], UR4 ;  /* 0x00001004083f75b2 */ /* 0x0002620008000100 */
[----:B------:R1:W1:Y:S01]  /*0590*/  SYNCS.EXCH.64 URZ, [UR8+0x30], UR6 ;  /* 0x00003006083f75b2 */ /* 0x0002620008000100 */
[----:B------:R1:W1:Y:S01]  /*05a0*/  SYNCS.EXCH.64 URZ, [UR8+0x18], UR4 ;  /* 0x00001804083f75b2 */ /* 0x0002620008000100 */
[----:B------:R1:W1:Y:S01]  /*05b0*/  SYNCS.EXCH.64 URZ, [UR8+0x38], UR6 ;  /* 0x00003806083f75b2 */ /* 0x0002620008000100 */
[----:B------:R-:W-:Y:S01]  /*05c0*/  NOP ;  /* 0x0000000000007918 */ /* 0x000fe20000000000 */
.L_x_6:
[----:B------:R-:W5:Y:S01]  /*05d0*/  SHFL.IDX PT, R3, R8, RZ, 0x1f ;  /* 0x00001fff08037589 */ /* 0x000f6200000e0000 */
[----:B------:R-:W1:Y:S01]  /*05e0*/  S2UR UR9, SR_CTAID.X ;  /* 0x00000000000979c3 */ /* 0x000e620000002500 */
[----:B------:R-:W-:Y:S01]  /*05f0*/  NOP ;  /* 0x0000000000007918 */ /* 0x000fe20000000000 */
[----:B-----5:R-:W-:Y:S02]  /*0600*/  ISETP.NE.AND P1, PT, R3, RZ, PT ;  /* 0x000000ff0300720c */ /* 0x020fe40003f25270 */
[----:B------:R-:W-:-:S04]  /*0610*/  SHF.R.S32.HI R3, RZ, 0x1f, R18 ;  /* 0x0000001fff037819 */ /* 0x000fc80000011412 */
[----:B------:R-:W-:-:S07]  /*0620*/  LEA.HI R3, R3, R18, RZ, 0x7 ;  /* 0x0000001203037211 */ /* 0x000fce00078f38ff */
[----:B-1----:R-:W-:Y:S05]  /*0630*/  @P1 BRA `(.L_x_7) ;  /* 0x0000000000581947 */ /* 0x002fea0003800000 */
[----:B------:R-:W1:Y:S01]  /*0640*/  S2UR UR5, SR_CgaCtaId ;  /* 0x00000000000579c3 */ /* 0x000e620000008800 */
[----:B------:R-:W-:Y:S01]  /*0650*/  UMOV UR4, 0x400 ;  /* 0x0000040000047882 */ /* 0x000fe20000000000 */
[----:B------:R-:W-:Y:S01]  /*0660*/  UMOV UR6, 0x20 ;  /* 0x0000002000067882 */ /* 0x000fe20000000000 */
[----:B------:R-:W-:Y:S01]  /*0670*/  UMOV UR7, 0x100 ;  /* 0x0000010000077882 */ /* 0x000fe20000000000 */
[----:B------:R-:W-:Y:S01]  /*0680*/  ELECT P1, URZ, PT ;  /* 0x00000000003f782f */ /* 0x000fe20003820000 */
[----:B-1----:R-:W-:Y:S02]  /*0690*/  ULEA UR8, UR5, UR4, 0x18 ;  /* 0x0000000405087291 */ /* 0x002fe4000f8ec03f */
[----:B------:R-:W-:-:S04]  /*06a0*/  UIADD3 UR4, -UR6, 0x100000, URZ ;  /* 0x0010000006047890 */ /* 0x000fc8000fffe13f */
[----:B------:R-:W-:Y:S02]  /*06b0*/  USHF.L.U32 UR5, UR4, 0xb, URZ ;  /* 0x0000000b04057899 */ /* 0x000fe4000800063f */
[----:B------:R-:W-:Y:S02]  /*06c0*/  USHF.L.U32 UR4, UR4, 0x1, URZ ;  /* 0x0000000104047899 */ /* 0x000fe4000800063f */
[----:B------:R-:W-:-:S04]  /*06d0*/  UIADD3 UR6, -UR7, 0x100000, URZ ;  /* 0x0010000007067890 */ /* 0x000fc8000fffe13f */
[----:B------:R-:W-:Y:S02]  /*06e0*/  USHF.L.U32 UR7, UR6, 0xb, URZ ;  /* 0x0000000b06077899 */ /* 0x000fe4000800063f */
[----:B------:R-:W-:Y:S01]  /*06f0*/  USHF.L.U32 UR6, UR6, 0x1, URZ ;  /* 0x0000000106067899 */ /* 0x000fe2000800063f */
[----:B------:R-:W1:Y:S03]  /*0700*/  FENCE.VIEW.ASYNC.S ;  /* 0x00000000000073c6 */ /* 0x000e660000000000 */
[----:B-1----:R1:W1:Y:S08]  /*0710*/  SYNCS.EXCH.64 URZ, [UR8+0x40], UR4 ;  /* 0x00004004083f75b2 */ /* 0x0022700008000100 */
[----:B------:R1:W1:Y:S01]  /*0720*/  SYNCS.EXCH.64 URZ, [UR8+0x60], UR6 ;  /* 0x00006006083f75b2 */ /* 0x0002620008000100 */
[----:B------:R1:W1:Y:S01]  /*0730*/  SYNCS.EXCH.64 URZ, [UR8+0x48], UR4 ;  /* 0x00004804083f75b2 */ /* 0x0002620008000100 */
[----:B------:R1:W1:Y:S01]  /*0740*/  SYNCS.EXCH.64 URZ, [UR8+0x68], UR6 ;  /* 0x00006806083f75b2 */ /* 0x0002620008000100 */
[----:B------:R1:W1:Y:S01]  /*0750*/  SYNCS.EXCH.64 URZ, [UR8+0x50], UR4 ;  /* 0x00005004083f75b2 */ /* 0x0002620008000100 */
[----:B------:R1:W1:Y:S01]  /*0760*/  SYNCS.EXCH.64 URZ, [UR8+0x70], UR6 ;  /* 0x00007006083f75b2 */ /* 0x0002620008000100 */
[----:B------:R1:W1:Y:S01]  /*0770*/  SYNCS.EXCH.64 URZ, [UR8+0x58], UR4 ;  /* 0x00005804083f75b2 */ /* 0x0002620008000100 */
[----:B------:R1:W1:Y:S01]  /*0780*/  SYNCS.EXCH.64 URZ, [UR8+0x78], UR6 ;  /* 0x00007806083f75b2 */ /* 0x0002620008000100 */
[----:B------:R-:W-:Y:S01]  /*0790*/  NOP ;  /* 0x0000000000007918 */ /* 0x000fe20000000000 */
.L_x_7:
[----:B------:R-:W-:Y:S01]  /*07a0*/  LOP3.LUT R3, R3, 0xffffff80, RZ, 0xc0, !PT ;  /* 0xffffff8003037812 */ /* 0x000fe200078ec0ff */
[----:B------:R-:W5:Y:S01]  /*07b0*/  S2R R6, SR_CTAID.Y ;  /* 0x0000000000067919 */ /* 0x000f620000002600 */
[----:B------:R-:W-:Y:S01]  /*07c0*/  SHF.R.S32.HI R11, RZ, 0x1f, R2 ;  /* 0x0000001fff0b7819 */ /* 0x000fe20000011402 */
[----:B-1----:R-:W-:Y:S01]  /*07d0*/  ULDC UR4, c[0x0][0x150] ;  /* 0x0000540000047ab9 */ /* 0x002fe20000000800 */
[----:B------:R-:W-:Y:S01]  /*07e0*/  IADD3 R10, -R3, R18, RZ ;  /* 0x00000012030a7210 */ /* 0x000fe20007ffe1ff */
[----:B------:R1:W2:Y:S01]  /*07f0*/  SHFL.IDX PT, R12, R8, RZ, 0x1f ;  /* 0x00001fff080c7589 */ /* 0x0002a200000e0000 */
[----:B------:R-:W-:Y:S01]  /*0800*/  I2FP.F32.U32 R13, UR9 ;  /* 0x00000009000d7c45 */ /* 0x000fe20008201000 */
[----:B------:R-:W3:Y:S01]  /*0810*/  LDC R14, c[0x0][0x144] ;  /* 0x00005100ff0e7b82 */ /* 0x000ee20000000800 */
[----:B------:R-:W-:Y:S02]  /*0820*/  SHF.R.S32.HI R3, RZ, 0x1f, R10 ;  /* 0x0000001fff037819 */ /* 0x000fe4000001140a */
[----:B------:R-:W-:-:S02]  /*0830*/  ELECT P1, URZ, PT ;  /* 0x00000000003f782f */ /* 0x000fc40003820000 */
[----:B------:R-:W-:Y:S01]  /*0840*/  LEA.HI R11, R11, R2, RZ, 0x2 ;  /* 0x000000020b0b7211 */ /* 0x000fe200078f10ff */
[----:B------:R-:W-:Y:S01]  /*0850*/  FMUL R13, R13, UR4 ;  /* 0x000000040d0d7c20 */ /* 0x000fe20008400000 */
[----:B------:R-:W-:Y:S01]  /*0860*/  LEA.HI R3, R3, R10, RZ, 0x3 ;  /* 0x0000000a03037211 */ /* 0x000fe200078f18ff */
[----:B------:R-:W-:Y:S01]  /*0870*/  ULDC UR4, c[0x0][0x154] ;  /* 0x0000550000047ab9 */ /* 0x000fe20000000800 */
[----:B------:R-:W-:Y:S01]  /*0880*/  LOP3.LUT R11, R11, 0x3ffffffc, RZ, 0xc0, !PT ;  /* 0x3ffffffc0b0b7812 */ /* 0x000fe200078ec0ff */
[----:B------:R-:W-:Y:S01]  /*0890*/  IMAD.MOV.U32 R152, RZ, RZ, 0x1 ;  /* 0x00000001ff987424 */ /* 0x000fe200078e00ff */
[--C-:B------:R-:W-:Y:S01]  /*08a0*/  SHF.R.S32.HI R9, RZ, 0x3, R3.reuse ;  /* 0x00000003ff097819 */ /* 0x100fe20000011403 */
[----:B------:R-:W4:Y:S01]  /*08b0*/  F2I.U32.TRUNC.NTZ R13, R13 ;  /* 0x0000000d000d7305 */ /* 0x000f22000020f000 */
[----:B-1----:R-:W-:Y:S01]  /*08c0*/  SHF.R.S32.HI R8, RZ, 0x1f, R3 ;  /* 0x0000001fff087819 */ /* 0x002fe20000011403 */
[----:B------:R-:W-:Y:S01]  /*08d0*/  IMAD.IADD R11, R2, 0x1, -R11 ;  /* 0x00000001020b7824 */ /* 0x000fe200078e0a0b */
[----:B------:R-:W-:Y:S01]  /*08e0*/  ISETP.NE.AND P4, PT, R0, RZ, PT ;  /* 0x000000ff0000720c */ /* 0x000fe20003f85270 */
[----:B------:R-:W-:Y:S01]  /*08f0*/  NOP ;  /* 0x0000000000007918 */ /* 0x000fe20000000000 */
[----:B------:R-:W-:-:S02]  /*0900*/  LEA.HI R8, R8, R9, RZ, 0x2 ;  /* 0x0000000908087211 */ /* 0x000fc400078f10ff */
[----:B------:R-:W-:Y:S02]  /*0910*/  ISETP.EQ.OR P2, PT, R0, 0x3, !P4 ;  /* 0x000000030000780c */ /* 0x000fe40006742670 */
[----:B------:R-:W-:Y:S02]  /*0920*/  LOP3.LUT R8, R8, 0xfffffffc, RZ, 0xc0, !PT ;  /* 0xfffffffc08087812 */ /* 0x000fe400078ec0ff */
[----:B------:R-:W-:Y:S02]  /*0930*/  ISETP.EQ.AND P2, PT, R7, RZ, P2 ;  /* 0x000000ff0700720c */ /* 0x000fe40001742270 */
[----:B--2---:R-:W-:Y:S01]  /*0940*/  ISETP.NE.OR P1, PT, R12, RZ, !P1 ;  /* 0x000000ff0c00720c */ /* 0x004fe20004f25670 */
[----:B------:R-:W-:Y:S01]  /*0950*/  IMAD.IADD R8, R9, 0x1, -R8 ;  /* 0x0000000109087824 */ /* 0x000fe200078e0a08 */
[----:B------:R-:W-:Y:S01]  /*0960*/  SEL R22, RZ, 0x1, !P2 ;  /* 0x00000001ff167807 */ /* 0x000fe20005000000 */
[----:B----4-:R-:W-:Y:S01]  /*0970*/  IMAD.MOV R15, RZ, RZ, -R13 ;  /* 0x000000ffff0f7224 */ /* 0x010fe200078e0a0d */
[----:B-----5:R-:W-:Y:S01]  /*0980*/  I2FP.F32.U32 R3, R6 ;  /* 0x0000000600037245 */ /* 0x020fe20000201000 */
[----:B------:R-:W1:Y:S01]  /*0990*/  LDC R9, c[0x0][0x148] ;  /* 0x00005200ff097b82 */ /* 0x000e620000000800 */
[----:B------:R-:W-:-:S03]  /*09a0*/  LEA R8, R11, R8, 0x2 ;  /* 0x000000080b087211 */ /* 0x000fc600078e10ff */
[----:B------:R-:W-:Y:S01]  /*09b0*/  FMUL R12, R3, UR4 ;  /* 0x00000004030c7c20 */ /* 0x000fe20008400000 */
[----:B------:R-:W-:Y:S01]  /*09c0*/  LEA.HI R2, R8, R8, RZ, 0x1 ;  /* 0x0000000808027211 */ /* 0x000fe200078f08ff */
[----:B---3--:R-:W-:Y:S01]  /*09d0*/  IMAD R3, R14, R15, UR9 ;  /* 0x000000090e037e24 */ /* 0x008fe2000f8e020f */
[----:B------:R-:W-:Y:S01]  /*09e0*/  SHF.L.U32 R153, R8, 0x2, RZ ;  /* 0x0000000208997819 */ /* 0x000fe200000006ff */
[----:B------:R-:W-:Y:S01]  /*09f0*/  VOTEU.ALL UP0, P1 ;  /* 0x00000000003f7886 */ /* 0x000fe20000800000 */
[----:B------:R-:W-:Y:S01]  /*0a00*/  LOP3.LUT R11, R2, 0xfffffffe, RZ, 0xc0, !PT ;  /* 0xfffffffe020b7812 */ /* 0x000fe200078ec0ff */
[----:B------:R-:W2:Y:S01]  /*0a10*/  F2I.U32.TRUNC.NTZ R12, R12 ;  /* 0x0000000c000c7305 */ /* 0x000ea2000020f000 */
[----:B------:R-:W3:Y:S01]  /*0a20*/  LDC R13, c[0x0][0x140] ;  /* 0x00005000ff0d7b82 */ /* 0x000ee20000000800 */
[C---:B------:R-:W-:Y:S01]  /*0a30*/  LOP3.LUT R153, R8.reuse, 0xc, R153, 0x78, !PT ;  /* 0x0000000c08997812 */ /* 0x040fe200078e7899 */
[----:B------:R-:W-:Y:S01]  /*0a40*/  UMOV UR4, 0x20 ;  /* 0x0000002000047882 */ /* 0x000fe20000000000 */
[----:B------:R-:W-:Y:S01]  /*0a50*/  IMAD.IADD R2, R8, 0x1, -R11 ;  /* 0x0000000108027824 */ /* 0x000fe200078e0a0b */
[----:B------:R-:W-:Y:S01]  /*0a60*/  @!UP0 UMOV UR6, 0x400 ;  /* 0x0000040000068882 */ /* 0x000fe20000000000 */
[----:B------:R-:W-:-:S04]  /*0a70*/  @!UP0 UIADD3 UR4, -UR4, 0x100000, URZ ;  /* 0x0010000004048890 */ /* 0x000fc8000fffe13f */
[----:B------:R-:W-:Y:S02]  /*0a80*/  @!UP0 USHF.L.U32 UR5, UR4, 0xb, URZ ;  /* 0x0000000b04058899 */ /* 0x000fe4000800063f */
[----:B------:R-:W-:Y:S01]  /*0a90*/  @!UP0 USHF.L.U32 UR4, UR4, 0x1, URZ ;  /* 0x0000000104048899 */ /* 0x000fe2000800063f */
[----:B------:R-:W-:Y:S01]  /*0aa0*/  IADD3 R8, R7, -0x1, RZ ;  /* 0xffffffff07087810 */ /* 0x000fe20007ffe0ff */
[----:B------:R-:W-:Y:S01]  /*0ab0*/  VOTEU.ALL UP1, P1 ;  /* 0x00000000003f7886 */ /* 0x000fe20000820000 */
[----:B------:R-:W4:Y:S01]  /*0ac0*/  @!UP0 S2UR UR7, SR_CgaCtaId ;  /* 0x00000000000789c3 */ /* 0x000f220000008800 */
[----:B------:R-:W-:Y:S01]  /*0ad0*/  ISETP.NE.AND P5, PT, R2, R3, PT ;  /* 0x000000030200720c */ /* 0x000fe20003fa5270 */
[----:B--2---:R-:W-:-:S04]  /*0ae0*/  IMAD.MOV R24, RZ, RZ, -R12 ;  /* 0x000000ffff187224 */ /* 0x004fc800078e0a0c */
[----:B-1----:R-:W-:-:S08]  /*0af0*/  IMAD R11, R9, R24, R6 ;  /* 0x00000018090b7224 */ /* 0x002fd000078e0206 */
[----:B------:R-:W-:Y:S02]  /*0b00*/  @P5 LEA.HI R2, R153, R153, RZ, 0x1 ;  /* 0x0000009999025211 */ /* 0x000fe400078f08ff */
[----:B---3--:R-:W-:Y:S02]  /*0b10*/  ISETP.EQ.U32.AND P2, PT, R13, 0x1, PT ;  /* 0x000000010d00780c */ /* 0x008fe40003f42070 */
[----:B------:R-:W-:-:S04]  /*0b20*/  @P5 SHF.R.S32.HI R2, RZ, 0x1, R2 ;  /* 0x00000001ff025819 */ /* 0x000fc80000011402 */
[----:B------:R-:W-:Y:S01]  /*0b30*/  @P5 ISETP.NE.AND P6, PT, R2, R11, PT ;  /* 0x0000000b0200520c */ /* 0x000fe20003fc5270 */
[----:B----4-:R-:W-:Y:S01]  /*0b40*/  @!UP0 ULEA UR6, UR7, UR6, 0x18 ;  /* 0x0000000607068291 */ /* 0x010fe2000f8ec03f */
[----:B------:R-:W-:Y:S01]  /*0b50*/  VOTEU.ALL UP0, P1 ;  /* 0x00000000003f7886 */ /* 0x000fe20000800000 */
[----:B------:R-:W-:Y:S02]  /*0b60*/  LOP3.LUT P1, RZ, R10, 0x7, RZ, 0xc0, !PT ;  /* 0x000000070aff7812 */ /* 0x000fe4000782c0ff */
[----:B------:R-:W-:Y:S02]  /*0b70*/  @P5 SEL R152, RZ, 0x1, P6 ;  /* 0x00000001ff985807 */ /* 0x000fe40003000000 */
[----:B------:R-:W-:Y:S02]  /*0b80*/  ISETP.NE.AND P5, PT, R7, RZ, PT ;  /* 0x000000ff0700720c */ /* 0x000fe40003fa5270 */
[----:B------:R-:W-:Y:S02]  /*0b90*/  ISETP.LT.U32.AND P1, PT, R153, 0x2, !P1 ;  /* 0x000000029900780c */ /* 0x000fe40004f21070 */
[----:B------:R-:W-:Y:S01]  /*0ba0*/  ISETP.EQ.AND P6, PT, R0, 0x2, !P5 ;  /* 0x000000020000780c */ /* 0x000fe20006fc2270 */
[----:B------:R-:W1:Y:S02]  /*0bb0*/  FENCE.VIEW.ASYNC.S ;  /* 0x00000000000073c6 */ /* 0x000e640000000000 */
[----:B-1----:R1:W2:Y:S01]  /*0bc0*/  @!UP0 SYNCS.EXCH.64 URZ, [UR6+0x80], UR4 ;  /* 0x00008004063f85b2 */ /* 0x0022a20008000100 */
[----:B------:R-:W-:-:S02]  /*0bd0*/  SEL R11, RZ, 0x1, !P1 ;  /* 0x00000001ff0b7807 */ /* 0x000fc40004800000 */
[----:B------:R-:W-:Y:S02]  /*0be0*/  ISETP.GE.U32.AND P1, PT, R8, 0x2, PT ;  /* 0x000000020800780c */ /* 0x000fe40003f26070 */
[----:B------:R-:W-:Y:S02]  /*0bf0*/  SEL R19, RZ, 0x1, !P6 ;  /* 0x00000001ff137807 */ /* 0x000fe40007000000 */
[----:B------:R-:W-:Y:S02]  /*0c00*/  LOP3.LUT R152, R152, R11, RZ, 0xc0, !PT ;  /* 0x0000000b98987212 */ /* 0x000fe400078ec0ff */
[----:B------:R-:W-:Y:S02]  /*0c10*/  SEL R19, R19, 0x2, P1 ;  /* 0x0000000213137807 */ /* 0x000fe40000800000 */
[----:B------:R-:W-:Y:S01]  /*0c20*/  SEL R22, R22, 0x2, P1 ;  /* 0x0000000216167807 */ /* 0x000fe20000800000 */
[----:B------:R1:W3:Y:S01]  /*0c30*/  @!UP1 SYNCS.EXCH.64 URZ, [UR6+0x88], UR4 ;  /* 0x00008804063f95b2 */ /* 0x0002e20008000100 */
[----:B------:R-:W-:Y:S01]  /*0c40*/  NOP ;  /* 0x0000000000007918 */ /* 0x000fe20000000000 */
[----:B------:R-:W-:Y:S05]  /*0c50*/  @!P2 BRA `(.L_x_8) ;  /* 0x000000000008a947 */ /* 0x000fea0003800000 */
[----:B--23--:R-:W-:Y:S01]  /*0c60*/  UCGABAR_ARV ;  /* 0x00000000000079c7 */ /* 0x00cfe20008000000 */
[----:B------:R-:W-:Y:S05]  /*0c70*/  BRA `(.L_x_9) ;  /* 0x0000000000047947 */ /* 0x000fea0003800000 */
.L_x_8:
[----:B--23--:R-:W-:Y:S01]  /*0c80*/  NOP ;  /* 0x0000000000007918 */ /* 0x00cfe20000000000 */
.L_x_9:
[----:B------:R-:W2:Y:S01]  /*0c90*/  LDC R2, c[0x0][0x904] ;  /* 0x00024100ff027b82 */ /* 0x000ea20000000800 */
[----:B------:R-:W-:Y:S01]  /*0ca0*/  MOV R11, RZ ;  /* 0x000000ff000b7202 */ /* 0x000fe20000000f00 */
[----:B------:R-:W-:Y:S01]  /*0cb0*/  IMAD.U32 R10, RZ, RZ, UR9 ;  /* 0x00000009ff0a7e24 */ /* 0x000fe2000f8e00ff */
[----:B--2---:R-:W-:-:S04]  /*0cc0*/  ISETP.NE.AND P1, PT, R2, 0x1, PT ;  /* 0x000000010200780c */ /* 0x004fc80003f25270 */
[----:B------:R-:W-:-:S09]  /*0cd0*/  P2R R7, PR, RZ, 0x2 ;  /* 0x00000002ff077803 */ /* 0x000fd20000000000 */
[----:B------:R-:W2:Y:S01]  /*0ce0*/  @P1 LDC R17, c[0x0][0x10] ;  /* 0x00000400ff111b82 */ /* 0x000ea20000000800 */
[----:B------:R-:W-:Y:S02]  /*0cf0*/  @P1 IMAD.MOV.U32 R7, RZ, RZ, RZ ;  /* 0x000000ffff071224 */ /* 0x000fe400078e00ff */
[----:B------:R-:W-:-:S05]  /*0d00*/  @P1 IMAD.MOV.U32 R15, RZ, RZ, RZ ;  /* 0x000000ffff0f1224 */ /* 0x000fca00078e00ff */
[----:B------:R-:W3:Y:S01]  /*0d10*/  @!P1 LDC R13, c[0x0][0xc] ;  /* 0x00000300ff0d9b82 */ /* 0x000ee20000000800 */
[----:B-1----:R-:W-:Y:S01]  /*0d20*/  ULDC UR4, c[0x0][0xc] ;  /* 0x0000030000047ab9 */ /* 0x002fe20000000800 */
[----:B------:R-:W-:Y:S01]  /*0d30*/  ULDC UR5, c[0x0][0x10] ;  /* 0x0000040000057ab9 */ /* 0x000fe20000000800 */
[----:B------:R-:W-:Y:S01]  /*0d40*/  ULDC UR6, c[0x0][0x14] ;  /* 0x0000050000067ab9 */ /* 0x000fe20000000800 */
[----:B------:R-:W-:-:S04]  /*0d50*/  UIMAD.WIDE.U32 UR4, UR4, UR5, URZ ;  /* 0x00000005040472a5 */ /* 0x000fc8000f8e003f */
[----:B------:R-:W-:Y:S02]  /*0d60*/  UIMAD.WIDE.U32 UR46, UR4, UR6, URZ ;  /* 0x00000006042e72a5 */ /* 0x000fe4000f8e003f */
[----:B------:R-:W-:-:S04]  /*0d70*/  UIMAD UR38, UR5, UR6, URZ ;  /* 0x00000006052672a4 */ /* 0x000fc8000f8e023f */
[----:B------:R-:W-:Y:S01]  /*0d80*/  UIADD3 UR38, UR47, UR38, URZ ;  /* 0x000000262f267290 */ /* 0x000fe2000fffe03f */
[----:B--2---:R-:W-:-:S04]  /*0d90*/  @P1 IMAD.WIDE.U32 R16, R17, UR9, R6 ;  /* 0x0000000911101c25 */ /* 0x004fc8000f8e0006 */
[----:B------:R-:W-:Y:S02]  /*0da0*/  @P1 IMAD.IADD R17, R17, 0x1, R15 ;  /* 0x0000000111111824 */ /* 0x000fe400078e020f */
[----:B---3--:R-:W-:-:S04]  /*0db0*/  @!P1 IMAD.WIDE.U32 R10, R6, R13, R10 ;  /* 0x0000000d060a9225 */ /* 0x008fc800078e000a */
[----:B------:R-:W-:Y:S01]  /*0dc0*/  @!P1 IMAD.MOV.U32 R17, RZ, RZ, R11 ;  /* 0x000000ffff119224 */ /* 0x000fe200078e000b */
[----:B------:R-:W-:Y:S01]  /*0dd0*/  @!P1 MOV R16, R10 ;  /* 0x0000000a00109202 */ /* 0x000fe20000000f00 */
[----:B------:R-:W-:Y:S06]  /*0de0*/  @!P2 BRA `(.L_x_10) ;  /* 0x00000000000ca947 */ /* 0x000fec0003800000 */
[----:B------:R-:W-:Y:S01]  /*0df0*/  UCGABAR_WAIT ;  /* 0x0000000000007dc7 */ /* 0x000fe20008000000 */
[----:B------:R-:W-:Y:S01]  /*0e00*/  CCTL.IVALL ;  /* 0x00000000ff00798f */ /* 0x000fe20002000000 */
[----:B------:R-:W-:Y:S05]  /*0e10*/  BRA `(.L_x_11) ;  /* 0x0000000000047947 */ /* 0x000fea0003800000 */
.L_x_10:
[----:B------:R-:W-:Y:S06]  /*0e20*/  BAR.SYNC.DEFER_BLOCKING 0x0 ;  /* 0x0000000000007b1d */ /* 0x000fec0000010000 */
.L_x_11:
[----:B------:R-:W1:Y:S01]  /*0e30*/  S2UR UR37, SR_CgaCtaId ;  /* 0x00000000002579c3 */ /* 0x000e620000008800 */
[----:B------:R-:W-:Y:S04]  /*0e40*/  BSSY B6, `(.L_x_12) ;  /* 0x00008c7000067945 */ /* 0x000fe80003800000 */
[----:B------:R-:W-:Y:S05]  /*0e50*/  @!P5 BRA `(.L_x_13) ;  /* 0x0000005c00b0d947 */ /* 0x000fea0003800000 */
[----:B------:R-:W-:-:S13]  /*0e60*/  ISETP.GT.U32.AND P0, PT, R8, 0x1, PT ;  /* 0x000000010800780c */ /* 0x000fda0003f04070 */
[----:B------:R-:W-:Y:S05]  /*0e70*/  @P0 BRA `(.L_x_14) ;  /* 0x0000008c000c0947 */ /* 0x000fea0003800000 */
[----:B------:R-:W-:Y:S01]  /*0e80*/  ULDC.64 UR4, c[0x0][0x8f8] ;  /* 0x00023e0000047ab9 */ /* 0x000fe20000000a00 */
[----:B------:R-:W-:Y:S01]  /*0e90*/  UMOV UR55, 0xffffffff ;  /* 0xffffffff00377882 */ /* 0x000fe20000000000 */
[----:B------:R-:W-:Y:S01]  /*0ea0*/  ISETP.GE.U32.AND P0, PT, R16, UR4, PT ;  /* 0x0000000410007c0c */ /* 0x000fe2000bf06070 */
[----:B------:R-:W-:Y:S01]  /*0eb0*/  IMAD.MOV.U32 R23, RZ, RZ, -0x1 ;  /* 0xffffffffff177424 */ /* 0x000fe200078e00ff */
[----:B------:R-:W-:Y:S02]  /*0ec0*/  PRMT R154, RZ, 0x7610, R154 ;  /* 0x00007610ff9a7816 */ /* 0x000fe4000000009a */
[----:B------:R-:W-:Y:S02]  /*0ed0*/  ISETP.GE.U32.AND.EX P0, PT, R17, UR5, PT, P0 ;  /* 0x0000000511007c0c */ /* 0x000fe4000bf06100 */
[----:B------:R-:W-:Y:S02]  /*0ee0*/  MOV R158, 0xffffffff ;  /* 0xffffffff009e7802 */ /* 0x000fe40000000f00 */
[----:B------:R-:W-:-:S09]  /*0ef0*/  PRMT R0, RZ, 0x7610, R0 ;  /* 0x00007610ff007816 */ /* 0x000fd20000000000 */
[----:B------:R-:W-:Y:S05]  /*0f00*/  @P0 BRA `(.L_x_15) ;  /* 0x00000004002c0947 */ /* 0x000fea0003800000 */
[----:B------:R-:W2:Y:S01]  /*0f10*/  LDC.64 R20, c[0x0][0x8d0] ;  /* 0x00023400ff147b82 */ /* 0x000ea20000000a00 */
[----:B------:R-:W-:Y:S02]  /*0f20*/  IMAD.MOV.U32 R4, RZ, RZ, R16 ;  /* 0x000000ffff047224 */ /* 0x000fe400078e0010 */
[----:B------:R-:W-:-:S05]  /*0f30*/  IMAD.MOV.U32 R5, RZ, RZ, R17 ;  /* 0x000000ffff057224 */ /* 0x000fca00078e0011 */
[----:B------:R-:W3:Y:S08]  /*0f40*/  LDC R0, c[0x0][0x8d8] ;  /* 0x00023600ff007b82 */ /* 0x000ef00000000800 */
[----:B------:R-:W4:Y:S01]  /*0f50*/  LDC.64 R26, c[0x0][0x8c8] ;  /* 0x00023200ff1a7b82 */ /* 0x000f220000000a00 */
[----:B--2---:R-:W-:-:S04]  /*0f60*/  ISETP.NE.U32.AND P0, PT, R20, RZ, PT ;  /* 0x000000ff1400720c */ /* 0x004fc80003f05070 */
[----:B------:R-:W-:-:S13]  /*0f70*/  ISETP.NE.AND.EX P0, PT, R21, RZ, PT, P0 ;  /* 0x000000ff1500720c */ /* 0x000fda0003f05300 */
[----:B---34-:R-:W-:Y:S05]  /*0f80*/  @!P0 BRA `(.L_x_16) ;  /* 0x0000000000288947 */ /* 0x018fea0003800000 */
[----:B------:R-:W2:Y:S02]  /*0f90*/  LDC R13, c[0x0][0x8dc] ;  /* 0x00023700ff0d7b82 */ /* 0x000ea40000000800 */
[----:B--2---:R-:W-:-:S04]  /*0fa0*/  IADD3 R13, P0, R16, R13, RZ ;  /* 0x0000000d100d7210 */ /* 0x004fc80007f1e0ff */
[----:B------:R-:W-:-:S05]  /*0fb0*/  IADD3.X R15, RZ, R17, RZ, P0, !PT ;  /* 0x00000011ff0f7210 */ /* 0x000fca00007fe4ff */
[----:B------:R-:W-:-:S04]  /*0fc0*/  IMAD.WIDE.U32 R4, R15, R20, RZ ;  /* 0x000000140f047225 */ /* 0x000fc800078e00ff */
[----:B------:R-:W-:-:S04]  /*0fd0*/  IMAD.WIDE.U32 R10, P0, R13, R21, R4 ;  /* 0x000000150d0a7225 */ /* 0x000fc80007800004 */
[----:B------:R-:W-:-:S04]  /*0fe0*/  IMAD.WIDE.U32 R4, R13, R20, RZ ;  /* 0x000000140d047225 */ /* 0x000fc800078e00ff */
[----:B------:R-:W-:Y:S01]  /*0ff0*/  IMAD.X R13, RZ, RZ, RZ, P0 ;  /* 0x000000ffff0d7224 */ /* 0x000fe200000e06ff */
[----:B------:R-:W-:Y:S01]  /*1000*/  IADD3 RZ, P0, R5, R10, RZ ;  /* 0x0000000a05ff7210 */ /* 0x000fe20007f1e0ff */
[----:B------:R-:W-:-:S04]  /*1010*/  IMAD.MOV.U32 R12, RZ, RZ, R11 ;  /* 0x000000ffff0c7224 */ /* 0x000fc800078e000b */
[----:B------:R-:W-:-:S08]  /*1020*/  IMAD.WIDE.U32.X R4, R15, R21, R12, P0 ;  /* 0x000000150f047225 */ /* 0x000fd000000e040c */
.L_x_16:
[----:B------:R-:W2:Y:S01]  /*1030*/  LDC.64 R28, c[0x0][0x8e8] ;  /* 0x00023a00ff1c7b82 */ /* 0x000ea20000000a00 */
[-CC-:B------:R-:W-:Y:S02]  /*1040*/  SHF.R.U64 R25, R4, R0.reuse, R5.reuse ;  /* 0x0000000004197219 */ /* 0x180fe40000001205 */
[----:B------:R-:W-:Y:S02]  /*1050*/  SHF.R.U32.HI R0, RZ, R0, R5 ;  /* 0x00000000ff007219 */ /* 0x000fe40000011605 */
[----:B------:R-:W-:Y:S02]  /*1060*/  IADD3 R7, P0, RZ, -R25, RZ ;  /* 0x80000019ff077210 */ /* 0x000fe40007f1e0ff */
[----:B------:R-:W-:Y:S01]  /*1070*/  MOV R30, 0x1 ;  /* 0x00000001001e7802 */ /* 0x000fe20000000f00 */
[----:B------:R-:W3:Y:S01]  /*1080*/  LDC R8, c[0x0][0x8c0] ;  /* 0x00023000ff087b82 */ /* 0x000ee20000000800 */
[----:B------:R-:W-:-:S05]  /*1090*/  IADD3.X R5, RZ, ~R0, RZ, P0, !PT ;  /* 0x80000000ff057210 */ /* 0x000fca00007fe4ff */
[-C--:B------:R-:W-:Y:S02]  /*10a0*/  IMAD R0, R5, R26.reuse, RZ ;  /* 0x0000001a05007224 */ /* 0x080fe400078e02ff */
[----:B------:R-:W4:Y:S01]  /*10b0*/  LDC R11, c[0x0][0x8b0] ;  /* 0x00022c00ff0b7b82 */ /* 0x000f220000000800 */
[----:B------:R-:W-:-:S04]  /*10c0*/  IMAD.WIDE.U32 R4, R7, R26, R16 ;  /* 0x0000001a07047225 */ /* 0x000fc800078e0010 */
[----:B------:R-:W-:Y:S02]  /*10d0*/  IMAD R7, R7, R27, R0 ;  /* 0x0000001b07077224 */ /* 0x000fe400078e0200 */
[----:B------:R-:W-:Y:S01]  /*10e0*/  IMAD.MOV.U32 R0, RZ, RZ, -0x1 ;  /* 0xffffffffff007424 */ /* 0x000fe200078e00ff */
[----:B------:R-:W5:Y:S01]  /*10f0*/  LDC R21, c[0x0][0x900] ;  /* 0x00024000ff157b82 */ /* 0x000f620000000800 */
[----:B------:R-:W-:Y:S01]  /*1100*/  IMAD.IADD R5, R5, 0x1, R7 ;  /* 0x0000000105057824 */ /* 0x000fe200078e0207 */
[----:B--2---:R-:W-:Y:S01]  /*1110*/  ISETP.NE.U32.AND P0, PT, R28, RZ, PT ;  /* 0x000000ff1c00720c */ /* 0x004fe20003f05070 */
[----:B------:R-:W-:-:S03]  /*1120*/  IMAD R26, R9, R24, R6 ;  /* 0x00000018091a7224 */ /* 0x000fc600078e0206 */
[----:B------:R-:W-:Y:S02]  /*1130*/  ISETP.NE.AND.EX P0, PT, R29, RZ, PT, P0 ;  /* 0x000000ff1d00720c */ /* 0x000fe40003f05300 */
[----:B------:R-:W2:Y:S01]  /*1140*/  LDC R15, c[0x0][0x8a8] ;  /* 0x00022a00ff0f7b82 */ /* 0x000ea20000000800 */
[-CC-:B---3--:R-:W-:Y:S02]  /*1150*/  SHF.R.U64 R13, R4, R8.reuse, R5.reuse ;  /* 0x00000008040d7219 */ /* 0x188fe40000001205 */
[----:B------:R-:W-:-:S05]  /*1160*/  SHF.R.U32.HI R4, RZ, R8, R5 ;  /* 0x00000008ff047219 */ /* 0x000fca0000011605 */
[----:B------:R-:W3:Y:S01]  /*1170*/  LDC R12, c[0x0][0x8f0] ;  /* 0x00023c00ff0c7b82 */ /* 0x000ee20000000800 */
[-CC-:B----4-:R-:W-:Y:S02]  /*1180*/  SHF.R.U64 R23, R13, R11.reuse, R4.reuse ;  /* 0x0000000b0d177219 */ /* 0x190fe40000001204 */
[----:B------:R-:W-:-:S05]  /*1190*/  SHF.R.U32.HI R4, RZ, R11, R4 ;  /* 0x0000000bff047219 */ /* 0x000fca0000011604 */
[----:B------:R-:W4:Y:S01]  /*11a0*/  LDC R14, c[0x0][0x8e0] ;  /* 0x00023800ff0e7b82 */ /* 0x000f220000000800 */
[-CC-:B-----5:R-:W-:Y:S02]  /*11b0*/  SHF.R.U64 R24, R23, R21.reuse, R4.reuse ;  /* 0x0000001517187219 */ /* 0x1a0fe40000001204 */
[-C--:B------:R-:W-:Y:S02]  /*11c0*/  SHF.L.U32 R0, R0, R21.reuse, RZ ;  /* 0x0000001500007219 */ /* 0x080fe400000006ff */
[----:B------:R-:W-:Y:S01]  /*11d0*/  SHF.R.U32.HI R5, RZ, R21, R4 ;  /* 0x00000015ff057219 */ /* 0x000fe20000011604 */
[----:B------:R-:W-:Y:S01]  /*11e0*/  IMAD.MOV.U32 R4, RZ, RZ, R24 ;  /* 0x000000ffff047224 */ /* 0x000fe200078e0018 */
[----:B------:R-:W-:Y:S01]  /*11f0*/  LOP3.LUT R10, RZ, R0, RZ, 0x33, !PT ;  /* 0x00000000ff0a7212 */ /* 0x000fe200078e33ff */
[----:B------:R-:W1:Y:S01]  /*1200*/  LDC R20, c[0x0][0x8b8] ;  /* 0x00022e00ff147b82 */ /* 0x000e620000000800 */
[----:B------:R-:W-:Y:S05]  /*1210*/  @!P0 BRA `(.L_x_17) ;  /* 0x0000000000288947 */ /* 0x000fea0003800000 */
[----:B------:R-:W5:Y:S02]  /*1220*/  LDC R9, c[0x0][0x8f4] ;  /* 0x00023d00ff097b82 */ /* 0x000f640000000800 */
[----:B-----5:R-:W-:-:S05]  /*1230*/  IADD3 R9, P0, R24, R9, RZ ;  /* 0x0000000918097210 */ /* 0x020fca0007f1e0ff */
[----:B------:R-:W-:-:S04]  /*1240*/  IMAD.X R11, RZ, RZ, R5, P0 ;  /* 0x000000ffff0b7224 */ /* 0x000fc800000e0605 */
[----:B------:R-:W-:-:S04]  /*1250*/  IMAD.WIDE.U32 R4, R11, R28, RZ ;  /* 0x0000001c0b047225 */ /* 0x000fc800078e00ff */
[----:B------:R-:W-:-:S04]  /*1260*/  IMAD.WIDE.U32 R6, P0, R9, R29, R4 ;  /* 0x0000001d09067225 */ /* 0x000fc80007800004 */
[----:B------:R-:W-:Y:S01]  /*1270*/  IMAD.WIDE.U32 R4, R9, R28, RZ ;  /* 0x0000001c09047225 */ /* 0x000fe200078e00ff */
[----:B------:R-:W-:-:S03]  /*1280*/  IADD3.X R9, RZ, RZ, RZ, P0, !PT ;  /* 0x000000ffff097210 */ /* 0x000fc600007fe4ff */
[----:B------:R-:W-:Y:S01]  /*1290*/  IMAD.MOV.U32 R8, RZ, RZ, R7 ;  /* 0x000000ffff087224 */ /* 0x000fe200078e0007 */
[----:B------:R-:W-:-:S05]  /*12a0*/  IADD3 RZ, P0, R5, R6, RZ ;  /* 0x0000000605ff7210 */ /* 0x000fca0007f1e0ff */
[----:B------:R-:W-:-:S08]  /*12b0*/  IMAD.WIDE.U32.X R4, R11, R29, R8, P0 ;  /* 0x0000001d0b047225 */ /* 0x000fd000000e0408 */
.L_x_17:
[----:B---3--:R-:W-:Y:S01]  /*12c0*/  SHF.R.U64 R4, R4, R12, R5 ;  /* 0x0000000c04047219 */ /* 0x008fe20000001205 */
[----:B--2---:R-:W-:Y:S01]  /*12d0*/  VIADD R6, R15, 0xffffffff ;  /* 0xffffffff0f067836 */ /* 0x004fe20000000000 */
[----:B------:R-:W-:Y:S02]  /*12e0*/  SHF.L.U32 R0, R30, R21, RZ ;  /* 0x000000151e007219 */ /* 0x000fe400000006ff */
[----:B------:R-:W-:Y:S02]  /*12f0*/  LOP3.LUT R5, R23, R10, RZ, 0xc0, !PT ;  /* 0x0000000a17057212 */ /* 0x000fe400078ec0ff */
[----:B------:R-:W-:Y:S02]  /*1300*/  IADD3 R7, -R4, RZ, RZ ;  /* 0x000000ff04077210 */ /* 0x000fe40007ffe1ff */
[----:B------:R-:W-:Y:S01]  /*1310*/  SEL R3, R3, R26, !P1 ;  /* 0x0000001a03037207 */ /* 0x000fe20004800000 */
[----:B------:R-:W-:Y:S01]  /*1320*/  IMAD R4, R0, R4, R5 ;  /* 0x0000000400047224 */ /* 0x000fe200078e0205 */
[----:B------:R-:W-:Y:S01]  /*1330*/  LOP3.LUT R6, R13, R6, RZ, 0xc0, !PT ;  /* 0x000000060d067212 */ /* 0x000fe200078ec0ff */
[----:B----4-:R-:W-:Y:S01]  /*1340*/  IMAD R0, R7, R14, R24 ;  /* 0x0000000e07007224 */ /* 0x010fe200078e0218 */
[----:B------:R-:W-:Y:S01]  /*1350*/  R2UR UR55, R25 ;  /* 0x00000000193772ca */ /* 0x000fe200000e0000 */
[----:B-1----:R-:W-:-:S02]  /*1360*/  IMAD R3, R4, R20, R3 ;  /* 0x0000001404037224 */ /* 0x002fc400078e0203 */
[----:B------:R-:W-:Y:S02]  /*1370*/  IMAD R0, R0, R15, R6 ;  /* 0x0000000f00007224 */ /* 0x000fe400078e0206 */
[----:B------:R-:W-:-:S03]  /*1380*/  IMAD.MOV.U32 R4, RZ, RZ, 0x1 ;  /* 0x00000001ff047424 */ /* 0x000fc600078e00ff */
[----:B------:R-:W-:Y:S02]  /*1390*/  SEL R158, R0, R3, !P1 ;  /* 0x00000003009e7207 */ /* 0x000fe40004800000 */
[----:B------:R-:W-:Y:S02]  /*13a0*/  SEL R23, R3, R0, !P1 ;  /* 0x0000000003177207 */ /* 0x000fe40004800000 */
[----:B------:R-:W-:-:S07]  /*13b0*/  PRMT R0, R4, 0x7610, R0 ;  /* 0x0000761004007816 */ /* 0x000fce0000000000 */
.L_x_15:
[----:B------:R-:W-:-:S08]  /*13c0*/  NOP ;  /* 0x0000000000007918 */ /* 0x000fd00000000000 */
[----:B------:R-:W2:Y:S02]  /*13d0*/  USETMAXREG.TRY_ALLOC.CTAPOOL UP0, 0xe8 ;  /* 0x000000e8000079c8 */ /* 0x000ea40008000600 */
[----:B--2---:R-:W-:-:S13]  /*13e0*/  PLOP3.LUT P0, PT, PT, PT, UP0, 0x80, 0x0 ;  /* 0x000000000000781c */ /* 0x004fda0003f0f008 */
[----:B------:R-:W-:Y:S05]  /*13f0*/  @!P0 BRA `(.L_x_15) ;  /* 0xfffffffc00f08947 */ /* 0x000fea000383ffff */
[----:B------:R-:W-:Y:S02]  /*1400*/  ULDC.64 UR4, c[0x0][0x590] ;  /* 0x0001640000047ab9 */ /* 0x000fe40000000a00 */
[----:B------:R-:W-:Y:S01]  /*1410*/  IMAD.U32 R161, RZ, RZ, UR4 ;  /* 0x00000004ffa17e24 */ /* 0x000fe2000f8e00ff */
[----:B------:R-:W-:-:S04]  /*1420*/  MOV R162, UR5 ;  /* 0x0000000500a27c02 */ /* 0x000fc80008000f00 */
[----:B------:R-:W-:-:S04]  /*1430*/  ISETP.NE.U32.AND P1, PT, R161, RZ, PT ;  /* 0x000000ffa100720c */ /* 0x000fc80003f25070 */
[----:B------:R-:W-:-:S13]  /*1440*/  ISETP.NE.AND.EX P0, PT, R162, RZ, PT, P1 ;  /* 0x000000ffa200720c */ /* 0x000fda0003f05310 */
[----:B------:R-:W-:Y:S05]  /*1450*/  @P0 BRA `(.L_x_18) ;  /* 0x00000000002c0947 */ /* 0x000fea0003800000 */
[----:B------:R-:W-:Y:S02]  /*1460*/  ULDC.64 UR4, c[0x0][0x588] ;  /* 0x0001620000047ab9 */ /* 0x000fe40000000a00 */
[----:B------:R-:W-:-:S04]  /*1470*/  ISETP.NE.U32.AND P0, PT, RZ, UR4, PT ;  /* 0x00000004ff007c0c */ /* 0x000fc8000bf05070 */
[----:B------:R-:W-:-:S13]  /*1480*/  ISETP.NE.AND.EX P0, PT, RZ, UR5, PT, P0 ;  /* 0x00000005ff007c0c */ /* 0x000fda000bf05300 */
[----:B------:R-:W-:Y:S05]  /*1490*/  @!P0 BRA `(.L_x_19) ;  /* 0x0000000000108947 */ /* 0x000fea0003800000 */
[----:B------:R-:W2:Y:S02]  /*14a0*/  LDC.64 R156, c[0x0][0x588] ;  /* 0x00016200ff9c7b82 */ /* 0x000ea40000000a00 */
[----:B--2---:R2:W5:Y:S01]  /*14b0*/  LDG.E R156, desc[UR48][R156.64] ;  /* 0x000000309c9c7981 */ /* 0x004562000c1e1900 */
[----:B------:R-:W-:Y:S01]  /*14c0*/  IMAD.MOV.U32 R154, RZ, RZ, 0x1 ;  /* 0x00000001ff9a7424 */ /* 0x000fe200078e00ff */
[----:B------:R-:W-:Y:S06]  /*14d0*/  BRA `(.L_x_18) ;  /* 0x00000000000c7947 */ /* 0x000fec0003800000 */
.L_x_19:
[----:B------:R-:W-:Y:S01]  /*14e0*/  ULDC UR4, c[0x0][0x580] ;  /* 0x0001600000047ab9 */ /* 0x000fe20000000800 */
[----:B------:R-:W-:Y:S01]  /*14f0*/  IMAD.MOV.U32 R154, RZ, RZ, 0x1 ;  /* 0x00000001ff9a7424 */ /* 0x000fe200078e00ff */
[----:B------:R-:W-:-:S07]  /*1500*/  MOV R156, UR4 ;  /* 0x00000004009c7c02 */ /* 0x000fce0008000f00 */
.L_x_18:
[----:B------:R-:W-:Y:S02]  /*1510*/  ULDC.64 UR4, c[0x0][0x5b0] ;  /* 0x00016c0000047ab9 */ /* 0x000fe40000000a00 */
[----:B------:R-:W-:-:S04]  /*1520*/  ISETP.NE.U32.AND P0, PT, RZ, UR4, PT ;  /* 0x00000004ff007c0c */ /* 0x000fc8000bf05070 */
[----:B------:R-:W-:-:S13]  /*1530*/  ISETP.NE.AND.EX P0, PT, RZ, UR5, PT, P0 ;  /* 0x00000005ff007c0c */ /* 0x000fda000bf05300 */
[----:B------:R-:W-:Y:S05]  /*1540*/  @P0 BRA `(.L_x_20) ;  /* 0x0000000000240947 */ /* 0x000fea0003800000 */
[----:B------:R-:W-:Y:S02]  /*1550*/  ULDC.64 UR4, c[0x0][0x5a8] ;  /* 0x00016a0000047ab9 */ /* 0x000fe40000000a00 */
[----:B------:R-:W-:-:S04]  /*1560*/  ISETP.NE.U32.AND P0, PT, RZ, UR4, PT ;  /* 0x00000004ff007c0c */ /* 0x000fc8000bf05070 */
[----:B------:R-:W-:-:S13]  /*1570*/  ISETP.NE.AND.EX P0, PT, RZ, UR5, PT, P0 ;  /* 0x00000005ff007c0c */ /* 0x000fda000bf05300 */
[----:B------:R-:W-:Y:S05]  /*1580*/  @!P0 BRA `(.L_x_21) ;  /* 0x00000000000c8947 */ /* 0x000fea0003800000 */
[----:B------:R-:W2:Y:S02]  /*1590*/  LDC.64 R4, c[0x0][0x5a8] ;  /* 0x00016a00ff047b82 */ /* 0x000ea40000000a00 */
[----:B--2---:R3:W5:Y:S01]  /*15a0*/  LDG.E R157, desc[UR48][R4.64] ;  /* 0x00000030049d7981 */ /* 0x004762000c1e1900 */
[----:B------:R-:W-:Y:S05]  /*15b0*/  BRA `(.L_x_20) ;  /* 0x0000000000087947 */ /* 0x000fea0003800000 */
.L_x_21:
[----:B------:R-:W-:Y:S02]  /*15c0*/  ULDC UR4, c[0x0][0x5a0] ;  /* 0x0001680000047ab9 */ /* 0x000fe40000000800 */
[----:B--2---:R-:W-:-:S07]  /*15d0*/  IMAD.U32 R157, RZ, RZ, UR4 ;  /* 0x00000004ff9d7e24 */ /* 0x004fce000f8e00ff */
.L_x_20:
[----:B------:R-:W-:Y:S01]  /*15e0*/  LOP3.LUT P2, RZ, R0, 0xff, RZ, 0xc0, !PT ;  /* 0x000000ff00ff7812 */ /* 0x000fe2000784c0ff */
[----:B------:R-:W-:Y:S01]  /*15f0*/  UMOV UR36, URZ ;  /* 0x0000003f00247c82 */ /* 0x000fe20008000000 */
[----:B------:R-:W-:-:S11]  /*1600*/  PLOP3.LUT P0, PT, PT, PT, PT, 0x80, 0x0 ;  /* 0x000000000000781c */ /* 0x000fd60003f0f070 */
[----:B------:R-:W-:Y:S05]  /*1610*/  @!P2 BRA `(.L_x_22) ;  /* 0x000000540028a947 */ /* 0x000fea0003800000 */
[----:B------:R-:W-:Y:S01]  /*1620*/  ULDC UR4, c[0x0][0x28c] ;  /* 0x0000a30000047ab9 */ /* 0x000fe20000000800 */
[----:B------:R-:W-:Y:S01]  /*1630*/  IMAD.MOV.U32 R155, RZ, RZ, 0x10 ;  /* 0x00000010ff9b7424 */ /* 0x000fe200078e00ff */
[----:B------:R-:W-:Y:S01]  /*1640*/  UIADD3 UR4, UR4, 0x3f, URZ ;  /* 0x0000003f04047890 */ /* 0x000fe2000fffe03f */
[----:B------:R-:W-:Y:S01]  /*1650*/  LOP3.LUT P0, RZ, R18, 0x4, RZ, 0xc0, !PT ;  /* 0x0000000412ff7812 */ /* 0x000fe2000780c0ff */
[----:B------:R-:W-:Y:S01]  /*1660*/  ULDC.64 UR40, c[0x0][0x198] ;  /* 0x0000660000287ab9 */ /* 0x000fe20000000a00 */
[----:B------:R-:W-:Y:S01]  /*1670*/  LOP3.LUT R159, R22, 0x1, RZ, 0xfc, !PT ;  /* 0x00000001169f7812 */ /* 0x000fe200078efcff */
[----:B------:R-:W-:Y:S01]  /*1680*/  USHF.R.S32.HI UR5, URZ, 0x1f, UR4 ;  /* 0x0000001f3f057899 */ /* 0x000fe20008011404 */
[----:B------:R-:W-:Y:S01]  /*1690*/  LOP3.LUT R160, R19, 0x1, RZ, 0xfc, !PT ;  /* 0x0000000113a07812 */ /* 0x000fe200078efcff */
[----:B------:R-:W-:Y:S01]  /*16a0*/  UMOV UR39, URZ ;  /* 0x0000003f00277c82 */ /* 0x000fe20008000000 */
[----:B------:R-:W-:Y:S01]  /*16b0*/  SEL R155, R155, 0xfffffff0, !P0 ;  /* 0xfffffff09b9b7807 */ /* 0x000fe20004000000 */
[----:B------:R-:W-:Y:S01]  /*16c0*/  ULEA.HI UR5, UR5, UR4, URZ, 0x6 ;  /* 0x0000000405057291 */ /* 0x000fe2000f8f303f */
[----:B------:R-:W-:Y:S01]  /*16d0*/  UMOV UR42, URZ ;  /* 0x0000003f002a7c82 */ /* 0x000fe20008000000 */
[----:B------:R-:W-:-:S02]  /*16e0*/  UMOV UR43, URZ ;  /* 0x0000003f002b7c82 */ /* 0x000fc40008000000 */
[----:B------:R-:W-:Y:S01]  /*16f0*/  USHF.R.S32.HI UR44, URZ, 0x6, UR5 ;  /* 0x000000063f2c7899 */ /* 0x000fe20008011405 */
[----:B------:R-:W-:-:S11]  /*1700*/  UMOV UR36, URZ ;  /* 0x0000003f00247c82 */ /* 0x000fd60008000000 */
.L_x_133:
[----:B------:R-:W-:Y:S01]  /*1710*/  LOP3.LUT R0, R18, 0x80, RZ, 0xc0, !PT ;  /* 0x0000008012007812 */ /* 0x000fe200078ec0ff */
[----:B------:R-:W4:Y:S01]  /*1720*/  S2UR UR50, SR_CgaCtaId ;  /* 0x00000000003279c3 */ /* 0x000f220000008800 */
[----:B------:R-:W-:Y:S02]  /*1730*/  UMOV UR45, 0x400 ;  /* 0x00000400002d7882 */ /* 0x000fe40000000000 */
[----:B------:R-:W-:-:S06]  /*1740*/  SHF.R.U32.HI R0, RZ, 0x7, R0 ;  /* 0x00000007ff007819 */ /* 0x000fcc0000011600 */
[----:B-1----:R-:W1:Y:S01]  /*1750*/  SHFL.IDX PT, R0, R0, RZ, 0x1f ;  /* 0x00001fff00007589 */ /* 0x002e6200000e0000 */
[----:B----4-:R-:W-:Y:S01]  /*1760*/  ULEA UR45, UR50, UR45, 0x18 ;  /* 0x0000002d322d7291 */ /* 0x010fe2000f8ec03f */
[----:B-1----:R-:W-:-:S13]  /*1770*/  R2UR UR4, R0 ;  /* 0x00000000000472ca */ /* 0x002fda00000e0000 */
[----:B------:R-:W-:-:S04]  /*1780*/  ULEA.HI UR5, UR4, UR4, URZ, 0x1 ;  /* 0x0000000404057291 */ /* 0x000fc8000f8f083f */
[----:B------:R-:W-:-:S04]  /*1790*/  ULOP3.LUT UR5, UR5, 0x7fffe, URZ, 0xc0, !UPT ;  /* 0x0007fffe05057892 */ /* 0x000fc8000f8ec03f */
[----:B------:R-:W-:-:S03]  /*17a0*/  UIADD3 UR5, UR4, -UR5, URZ ;  /* 0x8000000504057290 */ /* 0x000fc6000fffe03f */
[----:B------:R-:W-:Y:S01]  /*17b0*/  ULDC UR4, c[0x0][0x28c] ;  /* 0x0000a30000047ab9 */ /* 0x000fe20000000800 */
[----:B------:R-:W-:Y:S01]  /*17c0*/  ULEA UR5, UR5, UR45, 0xd ;  /* 0x0000002d05057291 */ /* 0x000fe2000f8e683f */
[----:B------:R-:W-:-:S03]  /*17d0*/  ISETP.LT.AND P0, PT, RZ, UR4, PT ;  /* 0x00000004ff007c0c */ /* 0x000fc6000bf01270 */
[----:B------:R-:W-:-:S04]  /*17e0*/  UIADD3 UR5, UR5, 0x8400, URZ ;  /* 0x0000840005057890 */ /* 0x000fc8000fffe03f */
[----:B------:R-:W-:-:S04]  /*17f0*/  USHF.R.U32.HI UR5, URZ, 0x4, UR5 ;  /* 0x000000043f057899 */ /* 0x000fc80008011605 */
[----:B------:R-:W-:Y:S02]  /*1800*/  ULOP3.LUT UR51, UR5, 0x3fff, URZ, 0xc0, !UPT ;  /* 0x00003fff05337892 */ /* 0x000fe4000f8ec03f */
[----:B------:R-:W-:Y:S10]  /*1810*/  @P0 BRA `(.L_x_23) ;  /* 0x0000000000400947 */ /* 0x000ff40003800000 */
[----:B------:R-:W-:Y:S01]  /*1820*/  MOV R0, 0x0 ;  /* 0x0000000000007802 */ /* 0x000fe20000000f00 */
[----:B------:R-:W-:Y:S01]  /*1830*/  ULDC.64 UR4, c[0x4][0x70] ;  /* 0x01001c0000047ab9 */ /* 0x000fe20000000a00 */
[----:B------:R-:W-:Y:S01]  /*1840*/  ULDC.64 UR6, c[0x4][0x8] ;  /* 0x0100020000067ab9 */ /* 0x000fe20000000a00 */
[----:B---3--:R-:W-:Y:S01]  /*1850*/  MOV R4, UR4 ;  /* 0x0000000400047c02 */ /* 0x008fe20008000f00 */
[----:B------:R1:W3:Y:S01]  /*1860*/  LDC.64 R14, c[0x4][R0] ;  /* 0x01000000000e7b82 */ /* 0x0002e20000000a00 */
[----:B------:R-:W-:Y:S01]  /*1870*/  IMAD.U32 R5, RZ, RZ, UR5 ;  /* 0x00000005ff057e24 */ /* 0x000fe2000f8e00ff */
[----:B------:R-:W-:Y:S01]  /*1880*/  ULDC.64 UR4, c[0x4][0x78] ;  /* 0x01001e0000047ab9 */ /* 0x000fe20000000a00 */
[----:B------:R-:W-:Y:S01]  /*1890*/  IMAD.U32 R10, RZ, RZ, UR6 ;  /* 0x00000006ff0a7e24 */ /* 0x000fe2000f8e00ff */
[----:B------:R-:W-:Y:S01]  /*18a0*/  MOV R7, UR5 ;  /* 0x0000000500077c02 */ /* 0x000fe20008000f00 */
[----:B------:R-:W-:Y:S01]  /*18b0*/  IMAD.U32 R6, RZ, RZ, UR4 ;  /* 0x00000004ff067e24 */ /* 0x000fe2000f8e00ff */
[----:B------:R-:W-:Y:S01]  /*18c0*/  MOV R8, 0x1e1 ;  /* 0x000001e100087802 */ /* 0x000fe20000000f00 */
[----:B------:R-:W-:-:S02]  /*18d0*/  IMAD.U32 R11, RZ, RZ, UR7 ;  /* 0x00000007ff0b7e24 */ /* 0x000fc4000f8e00ff */
[----:B------:R-:W-:Y:S02]  /*18e0*/  IMAD.MOV.U32 R12, RZ, RZ, 0x1 ;  /* 0x00000001ff0c7424 */ /* 0x000fe400078e00ff */
[----:B-1----:R-:W-:-:S07]  /*18f0*/  IMAD.MOV.U32 R13, RZ, RZ, RZ ;  /* 0x000000ffff0d7224 */ /* 0x002fce00078e00ff */
[----:B------:R-:W-:-:S07]  /*1900*/  LEPC R20, `(.L_x_23) ;  /* 0x000000001014794e */ /* 0x000fce0000000000 */
[----:B--23-5:R-:W-:Y:S05]  /*1910*/  CALL.ABS.NOINC R14 ;  /* 0x000000000e007343 */ /* 0x02cfea0003c00000 */
.L_x_23:
[----:B------:R-:W-:-:S13]  /*1920*/  ISETP.NE.AND P0, PT, R159, 0x3, PT ;  /* 0x000000039f00780c */ /* 0x000fda0003f05270 */
[----:B------:R-:W-:Y:S05]  /*1930*/  @!P0 BRA `(.L_x_24) ;  /* 0x0000000000048947 */ /* 0x000fea0003800000 */
[----:B------:R-:W-:Y:S01]  /*1940*/  BPT.TRAP 0x1 ;  /* 0x000000040000795c */ /* 0x000fe20000300000 */
.L_x_24:
[----:B------:R-:W-:Y:S01]  /*1950*/  IMAD.U32 R0, RZ, RZ, UR42 ;  /* 0x0000002aff007e24 */ /* 0x000fe2000f8e00ff */
[----:B------:R-:W-:-:S04]  /*1960*/  MOV R3, UR43 ;  /* 0x0000002b00037c02 */ /* 0x000fc80008000f00 */
[----:B------:R-:W-:Y:S02]  /*1970*/  LEA R3, R3, UR45, 0x3 ;  /* 0x0000002d03037c11 */ /* 0x000fe4000f8e18ff */
[----:B------:R-:W-:-:S04]  /*1980*/  SHF.L.U32 R0, R0, 0x1f, RZ ;  /* 0x0000001f00007819 */ /* 0x000fc800000006ff */
[----:B------:R1:W4:Y:S01]  /*1990*/  SYNCS.PHASECHK.TRANS64.TRYWAIT P1, [R3+URZ], R0 ;  /* 0x00000000030075a7 */ /* 0x000322000802017f */
[----:B------:R-:W-:Y:S05]  /*19a0*/  @!P0 BRA `(.L_x_25) ;  /* 0x0000000000048947 */ /* 0x000fea0003800000 */
[----:B------:R-:W-:Y:S01]  /*19b0*/  BPT.TRAP 0x1 ;  /* 0x000000040000795c */ /* 0x000fe20000300000 */
.L_x_25:
[----:B----4-:R-:W-:Y:S05]  /*19c0*/  @P1 BRA `(.L_x_26) ;  /* 0x0000000000081947 */ /* 0x010fea0003800000 */
[----:B------:R-:W4:Y:S02]  /*19d0*/  SYNCS.PHASECHK.TRANS64.TRYWAIT P1, [R3+URZ], R0 ;  /* 0x00000000030075a7 */ /* 0x000f24000802017f */
[----:B----4-:R-:W-:Y:S05]  /*19e0*/  @!P1 BRA `(.L_x_27) ;  /* 0x0000008000389947 */ /* 0x010fea0003800000 */
.L_x_26:
[----:B------:R-:W-:-:S04]  /*19f0*/  UISETP.LT.AND UP0, UPT, UR44, 0x1, UPT ;  /* 0x000000012c00788c */ /* 0x000fc8000bf01270 */
[----:B------:R-:W-:-:S06]  /*1a00*/  USEL UR4, UR44, 0x1, UP0 ;  /* 0x000000012c047887 */ /* 0x000fcc0008000000 */
[----:B-1--4-:R-:W-:Y:S01]  /*1a10*/  IMAD.U32 R0, RZ, RZ, UR4 ;  /* 0x00000004ff007e24 */ /* 0x012fe2000f8e00ff */
[----:B------:R-:W-:Y:S05]  /*1a20*/  WARPSYNC.ALL ;  /* 0x0000000000007948 */ /* 0x000fea0003800000 */
[----:B------:R-:W-:-:S04]  /*1a30*/  IADD3 R0, -R0, UR44, RZ ;  /* 0x0000002c00007c10 */ /* 0x000fc8000fffe1ff */
[----:B------:R-:W-:Y:S01]  /*1a40*/  ISETP.GE.AND P1, PT, R0, 0x1, PT ;  /* 0x000000010000780c */ /* 0x000fe20003f26270 */
[----:B------:R-:W-:Y:S01]  /*1a50*/  UIADD3 UR4, UR45, 0x18400, URZ ;  /* 0x000184002d047890 */ /* 0x000fe2000fffe03f */
[----:B------:R-:W-:Y:S01]  /*1a60*/  WARPGROUP.ARRIVE ;  /* 0x00000000000079c5 */ /* 0x000fe20000000000 */
[----:B------:R-:W-:Y:S02]  /*1a70*/  ULOP3.LUT UR8, UR51, 0x10000, URZ, 0xfc, !UPT ;  /* 0x0001000033087892 */ /* 0x000fe4000f8efc3f */
[----:B------:R-:W-:Y:S02]  /*1a80*/  USHF.R.U32.HI UR4, URZ, 0x4, UR4 ;  /* 0x000000043f047899 */ /* 0x000fe40008011604 */
[----:B------:R-:W-:Y:S02]  /*1a90*/  ULEA UR10, UR43, UR8, 0xa ;  /* 0x000000082b0a7291 */ /* 0x000fe4000f8e503f */
[----:B------:R-:W-:Y:S01]  /*1aa0*/  ULOP3.LUT UR4, UR4, 0x3fff, URZ, 0xc0, !UPT ;  /* 0x00003fff04047892 */ /* 0x000fe2000f8ec03f */
[----:B------:R-:W-:Y:S01]  /*1ab0*/  UMOV UR5, 0x40000040 ;  /* 0x4000004000057882 */ /* 0x000fe20000000000 */
[----:B------:R-:W-:-:S02]  /*1ac0*/  UMOV UR7, 0x40000040 ;  /* 0x4000004000077882 */ /* 0x000fc40000000000 */
[----:B------:R-:W-:-:S03]  /*1ad0*/  ULOP3.LUT UR9, UR4, 0x10000, URZ, 0xfc, !UPT ;  /* 0x0001000004097892 */ /* 0x000fc6000f8efc3f */
[----:B------:R-:W-:Y:S01]  /*1ae0*/  UMOV UR4, UR10 ;  /* 0x0000000a00047c82 */ /* 0x000fe20008000000 */
[----:B------:R-:W-:-:S07]  /*1af0*/  ULEA UR11, UR43, UR9, 0xb ;  /* 0x000000092b0b7291 */ /* 0x000fce000f8e583f */
[----:B------:R-:W-:Y:S02]  /*1b00*/  UMOV UR6, UR11 ;  /* 0x0000000b00067c82 */ /* 0x000fe40008000000 */
[----:B------:R-:W-:Y:S01]  /*1b10*/  HGMMA.64x256x16.F32 R24, gdesc[UR4], RZ, !UPT, gsb0 ;  /* 0x03e00000041879f0 */ /* 0x000fe2000c0008ff */
[----:B------:R-:W-:Y:S02]  /*1b20*/  UIADD3 UR4, UR10, 0x2, URZ ;  /* 0x000000020a047890 */ /* 0x000fe4000fffe03f */
[----:B------:R-:W-:Y:S01]  /*1b30*/  UIADD3 UR6, UR11, 0x2, URZ ;  /* 0x000000020b067890 */ /* 0x000fe2000fffe03f */
[----:B------:R-:W-:Y:S01]  /*1b40*/  UMOV UR5, 0x40000040 ;  /* 0x4000004000057882 */ /* 0x000fe20000000000 */
[----:B------:R-:W-:Y:S01]  /*1b50*/  UMOV UR7, 0x40000040 ;  /* 0x4000004000077882 */ /* 0x000fe20000000000 */
[----:B------:R-:W-:Y:S02]  /*1b60*/  WARPGROUP.DEPBAR.LE gsb0, 0x0 ;  /* 0x00008000000079c5 */ /* 0x000fe40000010000 */
[----:B------:R-:W-:-:S15]  /*1b70*/  WARPGROUP.ARRIVE ;  /* 0x00000000000079c5 */ /* 0x000fde0000000000 */
[----:B------:R-:W-:-:S05]  /*1b80*/  NOP ;  /* 0x0000000000007918 */ /* 0x000fca0000000000 */
[----:B------:R-:W-:Y:S01]  /*1b90*/  HGMMA.64x256x16.F32 R24, gdesc[UR4], R24, gsb0 ;  /* 0x03e00000041879f0 */ /* 0x000fe20008000818 */
        /* <DEDUP_REMOVED lines=15> */
[----:B------:R-:W-:Y:S03]  /*1c90*/  HGMMA.64x256x16.F32 R24, gdesc[UR4], R24, gsb0 ;  /* 0x03e00000041879f0 */ /* 0x000fe60008000818 */
[----:B------:R-:W-:Y:S02]  /*1ca0*/  WARPGROUP.DEPBAR.LE gsb0, 0x0 ;  /* 0x00008000000079c5 */ /* 0x000fe40000010000 */
[----:B------:R-:W-:Y:S05]  /*1cb0*/  @!P1 BRA `(.L_x_28) ;  /* 0x00000004001c9947 */ /* 0x000fea0003800000 */
[----:B------:R-:W-:Y:S02]  /*1cc0*/  UIADD3 UR4, UR43, 0x1, URZ ;  /* 0x000000012b047890 */ /* 0x000fe4000fffe03f */
[----:B------:R-:W-:Y:S02]  /*1cd0*/  MOV R3, UR43 ;  /* 0x0000002b00037c02 */ /* 0x000fe40008000f00 */
[----:B------:R-:W-:-:S04]  /*1ce0*/  UISETP.NE.AND UP0, UPT, UR4, 0x4, UPT ;  /* 0x000000040400788c */ /* 0x000fc8000bf05270 */
[----:B------:R-:W-:Y:S02]  /*1cf0*/  USEL UR5, URZ, 0x1, UP0 ;  /* 0x000000013f057887 */ /* 0x000fe40008000000 */
[----:B------:R-:W-:Y:S02]  /*1d00*/  USEL UR10, UR4, URZ, UP0 ;  /* 0x0000003f040a7287 */ /* 0x000fe40008000000 */
[----:B------:R-:W-:-:S06]  /*1d10*/  ULOP3.LUT UR5, UR42, UR5, URZ, 0x3c, !UPT ;  /* 0x000000052a057292 */ /* 0x000fcc000f8e3c3f */
[----:B------:R-:W-:-:S07]  /*1d20*/  IMAD.U32 R6, RZ, RZ, UR5 ;  /* 0x00000005ff067e24 */ /* 0x000fce000f8e00ff */
.L_x_35:
[----:B------:R-:W-:Y:S05]  /*1d30*/  @!P0 BRA `(.L_x_29) ;  /* 0x0000000000048947 */ /* 0x000fea0003800000 */
[----:B------:R-:W-:Y:S01]  /*1d40*/  BPT.TRAP 0x1 ;  /* 0x000000040000795c */ /* 0x000fe20000300000 */
.L_x_29:
[----:B------:R-:W-:Y:S01]  /*1d50*/  ULEA UR4, UR10, UR45, 0x3 ;  /* 0x0000002d0a047291 */ /* 0x000fe2000f8e183f */
[----:B---3--:R-:W-:-:S08]  /*1d60*/  SHF.L.U32 R4, R6, 0x1f, RZ ;  /* 0x0000001f06047819 */ /* 0x008fd000000006ff */
[----:B------:R1:W3:Y:S01]  /*1d70*/  SYNCS.PHASECHK.TRANS64.TRYWAIT P1, [UR4], R4 ;  /* 0x00000004ff0075a7 */ /* 0x0002e20008020144 */
[----:B------:R-:W-:Y:S05]  /*1d80*/  @!P0 BRA `(.L_x_30) ;  /* 0x0000000000048947 */ /* 0x000fea0003800000 */
[----:B------:R-:W-:Y:S01]  /*1d90*/  BPT.TRAP 0x1 ;  /* 0x000000040000795c */ /* 0x000fe20000300000 */
.L_x_30:
[----:B---3--:R-:W-:Y:S05]  /*1da0*/  @P1 BRA `(.L_x_31) ;  /* 0x0000000000081947 */ /* 0x008fea0003800000 */
[----:B------:R-:W3:Y:S02]  /*1db0*/  SYNCS.PHASECHK.TRANS64.TRYWAIT P1, [UR4], R4 ;  /* 0x00000004ff0075a7 */ /* 0x000ee40008020144 */
[----:B---3--:R-:W-:Y:S05]  /*1dc0*/  @!P1 BRA `(.L_x_32) ;  /* 0x0000007c00549947 */ /* 0x008fea0003800000 */
.L_x_31:
[----:B------:R-:W-:Y:S01]  /*1dd0*/  ULEA UR11, UR10, UR8, 0xa ;  /* 0x000000080a0b7291 */ /* 0x000fe2000f8e503f */
[----:B------:R-:W-:Y:S01]  /*1de0*/  WARPGROUP.ARRIVE ;  /* 0x00000000000079c5 */ /* 0x000fe20000000000 */
[----:B------:R-:W-:Y:S01]  /*1df0*/  ULEA UR12, UR10, UR9, 0xb ;  /* 0x000000090a0c7291 */ /* 0x000fe2000f8e583f */
[----:B------:R-:W-:Y:S01]  /*1e00*/  UMOV UR5, 0x40000040 ;  /* 0x4000004000057882 */ /* 0x000fe20000000000 */
[----:B------:R-:W-:-:S03]  /*1e10*/  UMOV UR7, 0x40000040 ;  /* 0x4000004000077882 */ /* 0x000fc60000000000 */
[----:B------:R-:W-:Y:S02]  /*1e20*/  UMOV UR4, UR11 ;  /* 0x0000000b00047c82 */ /* 0x000fe40008000000 */
[----:B------:R-:W-:Y:S02]  /*1e30*/  UMOV UR6, UR12 ;  /* 0x0000000c00067c82 */ /* 0x000fe40008000000 */
[----:B------:R-:W-:Y:S01]  /*1e40*/  HGMMA.64x256x16.F32 R24, gdesc[UR4], R24, gsb0 ;  /* 0x03e00000041879f0 */ /* 0x000fe20008000818 */
[----:B------:R-:W-:Y:S02]  /*1e50*/  UIADD3 UR4, UR11, 0x2, URZ ;  /* 0x000000020b047890 */ /* 0x000fe4000fffe03f */
[----:B------:R-:W-:Y:S01]  /*1e60*/  UIADD3 UR6, UR12, 0x2, URZ ;  /* 0x000000020c067890 */ /* 0x000fe2000fffe03f */
[----:B------:R-:W-:Y:S01]  /*1e70*/  UMOV UR5, 0x40000040 ;  /* 0x4000004000057882 */ /* 0x000fe20000000000 */
[----:B------:R-:W-:Y:S01]  /*1e80*/  UMOV UR7, 0x40000040 ;  /* 0x4000004000077882 */ /* 0x000fe20000000000 */
[----:B------:R-:W-:-:S02]  /*1e90*/  WARPGROUP.DEPBAR.LE gsb0, 0x0 ;  /* 0x00008000000079c5 */ /* 0x000fc40000010000 */
        /* <DEDUP_REMOVED lines=21> */
[----:B------:R-:W-:Y:S01]  /*1ff0*/  BPT.TRAP 0x1 ;  /* 0x000000040000795c */ /* 0x000fe20000300000 */
.L_x_33:
[----:B------:R-:W-:-:S13]  /*2000*/  ISETP.NE.AND P1, PT, R152, RZ, PT ;  /* 0x000000ff9800720c */ /* 0x000fda0003f25270 */
[----:B-1-3--:R-:W-:-:S05]  /*2010*/  @P1 LEA R4, R3, UR45, 0x3 ;  /* 0x0000002d03041c11 */ /* 0x00afca000f8e18ff */
[----:B------:R-:W-:-:S05]  /*2020*/  @P1 VIADD R4, R4, 0x20 ;  /* 0x0000002004041836 */ /* 0x000fca0000000000 */
[----:B------:R-:W-:-:S04]  /*2030*/  @P1 PRMT R4, R153, 0x654, R4 ;  /* 0x0000065499041816 */ /* 0x000fc80000000004 */
[----:B------:R1:W-:Y:S01]  /*2040*/  @P1 SYNCS.ARRIVE.TRANS64.RED.A1T0 RZ, [R4+URZ], RZ ;  /* 0x000000ff04ff19a7 */ /* 0x0003e2000810043f */
[----:B------:R-:W-:-:S13]  /*2050*/  ISETP.GT.U32.AND P1, PT, R22, 0x1, PT ;  /* 0x000000011600780c */ /* 0x000fda0003f24070 */
[----:B-1----:R-:W-:Y:S05]  /*2060*/  @P1 BRA `(.L_x_34) ;  /* 0x0000000000041947 */ /* 0x002fea0003800000 */
[----:B------:R-:W-:Y:S01]  /*2070*/  BPT.TRAP 0x1 ;  /* 0x000000040000795c */ /* 0x000fe20000300000 */
.L_x_34:
[----:B------:R-:W-:Y:S01]  /*2080*/  UIADD3 UR10, UR10, 0x1, URZ ;  /* 0x000000010a0a7890 */ /* 0x000fe2000fffe03f */
[C---:B------:R-:W-:Y:S01]  /*2090*/  ISETP.GT.AND P2, PT, R0.reuse, 0x1, PT ;  /* 0x000000010000780c */ /* 0x040fe20003f44270 */
[----:B------:R-:W-:Y:S01]  /*20a0*/  VIADD R0, R0, 0xffffffff ;  /* 0xffffffff00007836 */ /* 0x000fe20000000000 */
[----:B------:R-:W-:Y:S01]  /*20b0*/  IADD3 R3, R3, 0x1, RZ ;  /* 0x0000000103037810 */ /* 0x000fe20007ffe0ff */
[----:B------:R-:W-:-:S03]  /*20c0*/  UISETP.NE.AND UP0, UPT, UR10, 0x4, UPT ;  /* 0x000000040a00788c */ /* 0x000fc6000bf05270 */
[C---:B------:R-:W-:Y:S01]  /*20d0*/  ISETP.NE.AND P1, PT, R3.reuse, 0x4, PT ;  /* 0x000000040300780c */ /* 0x040fe20003f25270 */
[----:B------:R-:W-:Y:S02]  /*20e0*/  USEL UR4, URZ, 0x1, UP0 ;  /* 0x000000013f047887 */ /* 0x000fe40008000000 */
[----:B------:R-:W-:Y:S01]  /*20f0*/  USEL UR10, UR10, URZ, UP0 ;  /* 0x0000003f0a0a7287 */ /* 0x000fe20008000000 */
[----:B------:R-:W-:-:S03]  /*2100*/  SEL R3, R3, RZ, P1 ;  /* 0x000000ff03037207 */ /* 0x000fc60000800000 */
[----:B------:R-:W-:Y:S01]  /*2110*/  LOP3.LUT R6, R6, UR4, RZ, 0x3c, !PT ;  /* 0x0000000406067c12 */ /* 0x000fe2000f8e3cff */
[----:B------:R-:W-:Y:S07]  /*2120*/  @P2 BRA `(.L_x_35) ;  /* 0xfffffffc00002947 */ /* 0x000fee000383ffff */
.L_x_28:
[----:B------:R-:W1:Y:S02]  /*2130*/  LDC R0, c[0x0][0x28c] ;  /* 0x0000a300ff007b82 */ /* 0x000e640000000800 */
[----:B-1----:R-:W-:-:S13]  /*2140*/  ISETP.GE.AND P1, PT, R0, 0x1, PT ;  /* 0x000000010000780c */ /* 0x002fda0003f26270 */
[----:B------:R-:W-:Y:S05]  /*2150*/  @!P1 BRA `(.L_x_36) ;  /* 0x0000000000449947 */ /* 0x000fea0003800000 */
[----:B------:R-:W-:Y:S05]  /*2160*/  @!P0 BRA `(.L_x_37) ;  /* 0x0000000000048947 */ /* 0x000fea0003800000 */
[----:B------:R-:W-:Y:S01]  /*2170*/  BPT.TRAP 0x1 ;  /* 0x000000040000795c */ /* 0x000fe20000300000 */
.L_x_37:
[----:B------:R-:W-:Y:S01]  /*2180*/  ISETP.NE.AND P0, PT, R152, RZ, PT ;  /* 0x000000ff9800720c */ /* 0x000fe20003f05270 */
[----:B------:R-:W-:Y:S01]  /*2190*/  UISETP.LT.AND UP1, UPT, UR44, 0x1, UPT ;  /* 0x000000012c00788c */ /* 0x000fe2000bf21270 */
[----:B------:R-:W-:-:S11]  /*21a0*/  IMAD.U32 R3, RZ, RZ, UR45 ;  /* 0x0000002dff037e24 */ /* 0x000fd6000f8e00ff */
[----:B------:R-:W-:-:S05]  /*21b0*/  VOTEU.ANY UP0, P0 ;  /* 0x00000000003f7886 */ /* 0x000fca0000000100 */
[----:B------:R-:W-:-:S04]  /*21c0*/  @UP0 USEL UR4, UR44, 0x1, UP1 ;  /* 0x000000012c040887 */ /* 0x000fc80008800000 */
[----:B------:R-:W-:-:S06]  /*21d0*/  @UP0 UIADD3 UR4, UR43, UR44, -UR4 ;  /* 0x0000002c2b040290 */ /* 0x000fcc000fffe804 */
[----:B------:R-:W-:-:S05]  /*21e0*/  IMAD.U32 R0, RZ, RZ, UR4 ;  /* 0x00000004ff007e24 */ /* 0x000fca000f8e00ff */
[----:B------:R-:W-:-:S04]  /*21f0*/  @P0 SHF.L.U32 R0, R0, 0x3, RZ ;  /* 0x0000000300000819 */ /* 0x000fc800000006ff */
[----:B------:R-:W-:-:S04]  /*2200*/  @P0 LOP3.LUT R0, R0, 0x18, RZ, 0xc0, !PT ;  /* 0x0000001800000812 */ /* 0x000fc800078ec0ff */
[----:B------:R-:W-:-:S04]  /*2210*/  @P0 IADD3 R0, R3, 0x20, R0 ;  /* 0x0000002003000810 */ /* 0x000fc80007ffe000 */
[----:B------:R-:W-:-:S04]  /*2220*/  @P0 PRMT R0, R153, 0x654, R0 ;  /* 0x0000065499000816 */ /* 0x000fc80000000000 */
[----:B------:R1:W-:Y:S01]  /*2230*/  @P0 SYNCS.ARRIVE.TRANS64.RED.A1T0 RZ, [R0+URZ], RZ ;  /* 0x000000ff00ff09a7 */ /* 0x0003e2000810043f */
[----:B------:R-:W-:-:S13]  /*2240*/  ISETP.GT.U32.AND P0, PT, R22, 0x1, PT ;  /* 0x000000011600780c */ /* 0x000fda0003f04070 */
[----:B-1----:R-:W-:Y:S05]  /*2250*/  @P0 BRA `(.L_x_36) ;  /* 0x0000000000040947 */ /* 0x002fea0003800000 */
[----:B------:R-:W-:Y:S01]  /*2260*/  BPT.TRAP 0x1 ;  /* 0x000000040000795c */ /* 0x000fe20000300000 */
.L_x_36:
[----:B------:R-:W-:Y:S01]  /*2270*/  UIADD3 UR4, UR45, 0x200, URZ ;  /* 0x000002002d047890 */ /* 0x000fe2000fffe03f */
[----:B------:R-:W-:Y:S02]  /*2280*/  R2UR UR54, R23 ;  /* 0x00000000173672ca */ /* 0x000fe400000e0000 */
[----:B------:R-:W-:Y:S01]  /*2290*/  R2UR UR53, R158 ;  /* 0x000000009e3572ca */ /* 0x000fe200000e0000 */
[----:B------:R-:W-:-:S06]  /*22a0*/  ULOP3.LUT UP0, URZ, UR4, 0x1bf, URZ, 0xc0, !UPT ;  /* 0x000001bf043f7892 */ /* 0x000fcc000f80c03f */
[----:B------:R-:W-:-:S04]  /*22b0*/  PLOP3.LUT P0, PT, PT, PT, UP0, 0x80, 0x0 ;  /* 0x000000000000781c */ /* 0x000fc80003f0f008 */
[----:B------:R-:W-:Y:S02]  /*22c0*/  USHF.L.U32 UR54, UR54, 0x7, URZ ;  /* 0x0000000736367899 */ /* 0x000fe4000800063f */
[----:B------:R-:W-:-:S07]  /*22d0*/  USHF.L.U32 UR53, UR53, 0x8, URZ ;  /* 0x0000000835357899 */ /* 0x000fce000800063f */
[----:B------:R-:W-:Y:S05]  /*22e0*/  @!P0 BRA `(.L_x_38) ;  /* 0x00000000007c8947 */ /* 0x000fea0003800000 */
[----:B------:R-:W-:Y:S01]  /*22f0*/  MOV R23, 0x0 ;  /* 0x0000000000177802 */ /* 0x000fe20000000f00 */
[----:B------:R-:W-:Y:S01]  /*2300*/  ULDC.64 UR4, c[0x4][0x80] ;  /* 0x0100200000047ab9 */ /* 0x000fe20000000a00 */
[----:B------:R-:W-:Y:S01]  /*2310*/  ULDC.64 UR6, c[0x4][0x10] ;  /* 0x0100040000067ab9 */ /* 0x000fe20000000a00 */
[----:B---3--:R-:W-:Y:S01]  /*2320*/  IMAD.U32 R4, RZ, RZ, UR4 ;  /* 0x00000004ff047e24 */ /* 0x008fe2000f8e00ff */
[----:B------:R1:W3:Y:S01]  /*2330*/  LDC.64 R14, c[0x4][R23] ;  /* 0x01000000170e7b82 */ /* 0x0002e20000000a00 */
[----:B------:R-:W-:Y:S01]  /*2340*/  MOV R5, UR5 ;  /* 0x0000000500057c02 */ /* 0x000fe20008000f00 */
[----:B------:R-:W-:Y:S01]  /*2350*/  ULDC.64 UR4, c[0x4][0x88] ;  /* 0x0100220000047ab9 */ /* 0x000fe20000000a00 */
[----:B------:R-:W-:Y:S01]  /*2360*/  MOV R10, UR6 ;  /* 0x00000006000a7c02 */ /* 0x000fe20008000f00 */
[----:B------:R-:W-:Y:S01]  /*2370*/  IMAD.U32 R6, RZ, RZ, UR4 ;  /* 0x00000004ff067e24 */ /* 0x000fe2000f8e00ff */
[----:B------:R-:W-:Y:S01]  /*2380*/  MOV R12, 0x1 ;  /* 0x00000001000c7802 */ /* 0x000fe20000000f00 */
[----:B------:R-:W-:-:S02]  /*2390*/  IMAD.U32 R7, RZ, RZ, UR5 ;  /* 0x00000005ff077e24 */ /* 0x000fc4000f8e00ff */
[----:B------:R-:W-:Y:S02]  /*23a0*/  IMAD.U32 R11, RZ, RZ, UR7 ;  /* 0x00000007ff0b7e24 */ /* 0x000fe4000f8e00ff */
[----:B------:R-:W-:Y:S02]  /*23b0*/  IMAD.MOV.U32 R8, RZ, RZ, 0x70 ;  /* 0x00000070ff087424 */ /* 0x000fe400078e00ff */
[----:B-1----:R-:W-:-:S07]  /*23c0*/  IMAD.MOV.U32 R13, RZ, RZ, RZ ;  /* 0x000000ffff0d7224 */ /* 0x002fce00078e00ff */
[----:B------:R-:W-:-:S07]  /*23d0*/  LEPC R20, `(.L_x_39) ;  /* 0x000000001014794e */ /* 0x000fce0000000000 */
[----:B--23-5:R-:W-:Y:S05]  /*23e0*/  CALL.ABS.NOINC R14 ;  /* 0x000000000e007343 */ /* 0x02cfea0003c00000 */
.L_x_39:
[----:B------:R1:W2:Y:S01]  /*23f0*/  LDC.64 R14, c[0x4][R23] ;  /* 0x01000000170e7b82 */ /* 0x0002a20000000a00 */
[----:B------:R-:W-:Y:S01]  /*2400*/  ULDC.64 UR4, c[0x4][0x80] ;  /* 0x0100200000047ab9 */ /* 0x000fe20000000a00 */
[----:B------:R-:W-:Y:S01]  /*2410*/  ULDC.64 UR6, c[0x4][0x10] ;  /* 0x0100040000067ab9 */ /* 0x000fe20000000a00 */
[----:B------:R-:W-:Y:S01]  /*2420*/  IMAD.U32 R4, RZ, RZ, UR4 ;  /* 0x00000004ff047e24 */ /* 0x000fe2000f8e00ff */
[----:B------:R-:W-:Y:S01]  /*2430*/  MOV R5, UR5 ;  /* 0x0000000500057c02 */ /* 0x000fe20008000f00 */
[----:B------:R-:W-:Y:S01]  /*2440*/  ULDC.64 UR4, c[0x4][0x88] ;  /* 0x0100220000047ab9 */ /* 0x000fe20000000a00 */
[----:B------:R-:W-:Y:S01]  /*2450*/  MOV R10, UR6 ;  /* 0x00000006000a7c02 */ /* 0x000fe20008000f00 */
[----:B------:R-:W-:Y:S01]  /*2460*/  IMAD.U32 R6, RZ, RZ, UR4 ;  /* 0x00000004ff067e24 */ /* 0x000fe2000f8e00ff */
[----:B------:R-:W-:Y:S01]  /*2470*/  MOV R12, 0x1 ;  /* 0x00000001000c7802 */ /* 0x000fe20000000f00 */
[----:B------:R-:W-:Y:S02]  /*2480*/  IMAD.U32 R7, RZ, RZ, UR5 ;  /* 0x00000005ff077e24 */ /* 0x000fe4000f8e00ff */
[----:B------:R-:W-:-:S02]  /*2490*/  IMAD.U32 R11, RZ, RZ, UR7 ;  /* 0x00000007ff0b7e24 */ /* 0x000fc4000f8e00ff */
[----:B------:R-:W-:Y:S02]  /*24a0*/  IMAD.MOV.U32 R8, RZ, RZ, 0x70 ;  /* 0x00000070ff087424 */ /* 0x000fe400078e00ff */
[----:B-1----:R-:W-:-:S07]  /*24b0*/  IMAD.MOV.U32 R13, RZ, RZ, RZ ;  /* 0x000000ffff0d7224 */ /* 0x002fce00078e00ff */
[----:B------:R-:W-:-:S07]  /*24c0*/  LEPC R20, `(.L_x_38) ;  /* 0x000000001014794e */ /* 0x000fce0000000000 */
[----:B--2---:R-:W-:Y:S05]  /*24d0*/  CALL.ABS.NOINC R14 ;  /* 0x000000000e007343 */ /* 0x004fea0003c00000 */
.L_x_38:
[----:B------:R-:W-:Y:S02]  /*24e0*/  ULDC.64 UR4, c[0x0][0x590] ;  /* 0x0001640000047ab9 */ /* 0x000fe40000000a00 */
[----:B------:R-:W-:Y:S01]  /*24f0*/  IMAD.U32 R161, RZ, RZ, UR4 ;  /* 0x00000004ffa17e24 */ /* 0x000fe2000f8e00ff */
[----:B------:R-:W-:-:S04]  /*2500*/  MOV R162, UR5 ;  /* 0x0000000500a27c02 */ /* 0x000fc80008000f00 */
[----:B------:R-:W-:-:S04]  /*2510*/  ISETP.NE.U32.AND P2, PT, R161, RZ, PT ;  /* 0x000000ffa100720c */ /* 0x000fc80003f45070 */
[----:B------:R-:W-:-:S13]  /*2520*/  ISETP.NE.AND.EX P2, PT, R162, RZ, PT, P2 ;  /* 0x000000ffa200720c */ /* 0x000fda0003f45320 */
[----:B------:R-:W-:Y:S05]  /*2530*/  @!P2 BRA `(.L_x_40) ;  /* 0x000000000034a947 */ /* 0x000fea0003800000 */
[----:B------:R-:W-:Y:S02]  /*2540*/  ULDC.64 UR4, c[0x0][0x588] ;  /* 0x0001620000047ab9 */ /* 0x000fe40000000a00 */
[----:B------:R-:W-:-:S04]  /*2550*/  ISETP.NE.U32.AND P0, PT, RZ, UR4, PT ;  /* 0x00000004ff007c0c */ /* 0x000fc8000bf05070 */
[----:B------:R-:W-:-:S13]  /*2560*/  ISETP.NE.AND.EX P0, PT, RZ, UR5, PT, P0 ;  /* 0x00000005ff007c0c */ /* 0x000fda000bf05300 */
[----:B------:R-:W-:Y:S05]  /*2570*/  @!P0 BRA `(.L_x_41) ;  /* 0x0000000000188947 */ /* 0x000fea0003800000 */
[----:B---3--:R-:W1:Y:S01]  /*2580*/  LDC.64 R4, c[0x0][0x588] ;  /* 0x00016200ff047b82 */ /* 0x008e620000000a00 */
[----:B------:R-:W-:-:S04]  /*2590*/  IMAD R3, R161, UR55, RZ ;  /* 0x00000037a1037c24 */ /* 0x000fc8000f8e02ff */
[----:B-1----:R-:W-:-:S05]  /*25a0*/  IMAD.WIDE R4, R3, 0x4, R4 ;  /* 0x0000000403047825 */ /* 0x002fca00078e0204 */
[----:B-----5:R1:W5:Y:S01]  /*25b0*/  LDG.E R156, desc[UR48][R4.64] ;  /* 0x00000030049c7981 */ /* 0x020362000c1e1900 */
[----:B------:R-:W-:Y:S01]  /*25c0*/  IMAD.MOV.U32 R154, RZ, RZ, 0x1 ;  /* 0x00000001ff9a7424 */ /* 0x000fe200078e00ff */
[----:B------:R-:W-:Y:S06]  /*25d0*/  BRA `(.L_x_40) ;  /* 0x00000000000c7947 */ /* 0x000fec0003800000 */
.L_x_41:
[----:B------:R-:W-:Y:S01]  /*25e0*/  ULDC UR4, c[0x0][0x580] ;  /* 0x0001600000047ab9 */ /* 0x000fe20000000800 */
[----:B------:R-:W-:Y:S01]  /*25f0*/  IMAD.MOV.U32 R154, RZ, RZ, 0x1 ;  /* 0x00000001ff9a7424 */ /* 0x000fe200078e00ff */
[----:B-----5:R-:W-:-:S07]  /*2600*/  MOV R156, UR4 ;  /* 0x00000004009c7c02 */ /* 0x020fce0008000f00 */
.L_x_40:
[----:B------:R-:W4:Y:S02]  /*2610*/  LDC.64 R6, c[0x0][0x5b0] ;  /* 0x00016c00ff067b82 */ /* 0x000f240000000a00 */
[----:B----4-:R-:W-:-:S04]  /*2620*/  ISETP.NE.U32.AND P0, PT, R6, RZ, PT ;  /* 0x000000ff0600720c */ /* 0x010fc80003f05070 */
[----:B------:R-:W-:-:S13]  /*2630*/  ISETP.NE.AND.EX P0, PT, R7, RZ, PT, P0 ;  /* 0x000000ff0700720c */ /* 0x000fda0003f05300 */
[----:B------:R-:W-:Y:S05]  /*2640*/  @!P0 BRA `(.L_x_42) ;  /* 0x00000000002c8947 */ /* 0x000fea0003800000 */
[----:B------:R-:W-:Y:S02]  /*2650*/  ULDC.64 UR4, c[0x0][0x5a8] ;  /* 0x00016a0000047ab9 */ /* 0x000fe40000000a00 */
[----:B------:R-:W-:-:S04]  /*2660*/  ISETP.NE.U32.AND P0, PT, RZ, UR4, PT ;  /* 0x00000004ff007c0c */ /* 0x000fc8000bf05070 */
[----:B------:R-:W-:-:S13]  /*2670*/  ISETP.NE.AND.EX P0, PT, RZ, UR5, PT, P0 ;  /* 0x00000005ff007c0c */ /* 0x000fda000bf05300 */
[----:B------:R-:W-:Y:S05]  /*2680*/  @!P0 BRA `(.L_x_43) ;  /* 0x0000000000148947 */ /* 0x000fea0003800000 */
[----:B-1-3--:R-:W1:Y:S01]  /*2690*/  LDC.64 R4, c[0x0][0x5a8] ;  /* 0x00016a00ff047b82 */ /* 0x00ae620000000a00 */
[----:B------:R-:W-:-:S04]  /*26a0*/  IMAD R3, R6, UR55, RZ ;  /* 0x0000003706037c24 */ /* 0x000fc8000f8e02ff */
[----:B-1----:R-:W-:-:S05]  /*26b0*/  IMAD.WIDE R4, R3, 0x4, R4 ;  /* 0x0000000403047825 */ /* 0x002fca00078e0204 */
[----:B--2--5:R4:W5:Y:S01]  /*26c0*/  LDG.E R157, desc[UR48][R4.64] ;  /* 0x00000030049d7981 */ /* 0x024962000c1e1900 */
[----:B------:R-:W-:Y:S05]  /*26d0*/  BRA `(.L_x_42) ;  /* 0x0000000000087947 */ /* 0x000fea0003800000 */
.L_x_43:
[----:B------:R-:W-:Y:S02]  /*26e0*/  ULDC UR4, c[0x0][0x5a0] ;  /* 0x0001680000047ab9 */ /* 0x000fe40000000800 */
[----:B--2--5:R-:W-:-:S07]  /*26f0*/  IMAD.U32 R157, RZ, RZ, UR4 ;  /* 0x00000004ff9d7e24 */ /* 0x024fce000f8e00ff */
.L_x_42:
[----:B------:R-:W-:Y:S01]  /*2700*/  ULDC.64 UR4, c[0x0][0x588] ;  /* 0x0001620000047ab9 */ /* 0x000fe20000000a00 */
[----:B------:R-:W-:Y:S01]  /*2710*/  ISETP.NE.U32.AND P1, PT, R161, RZ, PT ;  /* 0x000000ffa100720c */ /* 0x000fe20003f25070 */
[----:B------:R-:W-:Y:S02]  /*2720*/  UISETP.NE.U32.AND UP0, UPT, UR4, URZ, UPT ;  /* 0x0000003f0400728c */ /* 0x000fe4000bf05070 */
[----:B------:R-:W-:Y:S02]  /*2730*/  ISETP.NE.U32.AND P3, PT, RZ, UR4, PT ;  /* 0x00000004ff007c0c */ /* 0x000fe4000bf65070 */
[----:B------:R-:W-:Y:S01]  /*2740*/  ISETP.NE.AND.EX P5, PT, R162, RZ, PT, P1 ;  /* 0x000000ffa200720c */ /* 0x000fe20003fa5310 */
[----:B------:R-:W-:Y:S02]  /*2750*/  UISETP.NE.AND.EX UP0, UPT, UR5, URZ, UPT, UP0 ;  /* 0x0000003f0500728c */ /* 0x000fe4000bf05300 */
[----:B------:R-:W-:Y:S02]  /*2760*/  ISETP.NE.AND.EX P3, PT, RZ, UR5, PT, P3 ;  /* 0x00000005ff007c0c */ /* 0x000fe4000bf65330 */
[----:B------:R-:W-:-:S02]  /*2770*/  PLOP3.LUT P0, PT, PT, PT, PT, 0x8, 0x0 ;  /* 0x000000000000781c */ /* 0x000fc40003f0e170 */
[----:B------:R-:W-:-:S04]  /*2780*/  PLOP3.LUT P4, PT, PT, PT, UP0, 0x80, 0x0 ;  /* 0x000000000000781c */ /* 0x000fc80003f8f008 */
[----:B------:R-:W-:-:S05]  /*2790*/  PLOP3.LUT P4, PT, P4, PT, PT, 0x8, 0x0 ;  /* 0x000000000000781c */ /* 0x000fca000278e170 */
[----:B------:R-:W-:Y:S08]  /*27a0*/  @P3 BRA P5, `(.L_x_44) ;  /* 0x0000000000243947 */ /* 0x000ff00002800000 */
[----:B------:R-:W-:Y:S04]  /*27b0*/  BSSY B0, `(.L_x_44) ;  /* 0x0000008000007945 */ /* 0x000fe80003800000 */
[----:B------:R-:W-:Y:S05]  /*27c0*/  @!P2 BRA `(.L_x_45) ;  /* 0x000000000014a947 */ /* 0x000fea0003800000 */
[----:B------:R-:W-:Y:S02]  /*27d0*/  LOP3.LUT P3, RZ, R154, 0xff, RZ, 0xc0, !PT ;  /* 0x000000ff9aff7812 */ /* 0x000fe4000786c0ff */
[----:B------:R-:W-:-:S11]  /*27e0*/  PLOP3.LUT P0, PT, P4, PT, PT, 0x80, 0x0 ;  /* 0x000000000000781c */ /* 0x000fd6000270f070 */
[----:B------:R-:W-:Y:S05]  /*27f0*/  @!P3 BRA `(.L_x_46) ;  /* 0x00000000000cb947 */ /* 0x000fea0003800000 */
[----:B-----5:R-:W-:Y:S01]  /*2800*/  FSETP.EQ.AND P0, PT, R156, RZ, PT ;  /* 0x000000ff9c00720b */ /* 0x020fe20003f02000 */
[----:B------:R-:W-:-:S12]  /*2810*/  BRA `(.L_x_46) ;  /* 0x0000000000047947 */ /* 0x000fd80003800000 */
.L_x_45:
[----:B-----5:R-:W-:-:S13]  /*2820*/  FSETP.EQ.AND P0, PT, R156, RZ, PT ;  /* 0x000000ff9c00720b */ /* 0x020fda0003f02000 */
.L_x_46:
[----:B------:R-:W-:Y:S05]  /*2830*/  BSYNC B0 ;  /* 0x0000000000007941 */ /* 0x000fea0003800000 */
.L_x_44:
[----:B------:R-:W-:Y:S04]  /*2840*/  BSSY B0, `(.L_x_47) ;  /* 0x0000007000007945 */ /* 0x000fe80003800000 */
[----:B------:R-:W-:Y:S05]  /*2850*/  @!P2 BRA `(.L_x_48) ;  /* 0x000000000010a947 */ /* 0x000fea0003800000 */
[----:B------:R-:W-:-:S13]  /*2860*/  LOP3.LUT P2, RZ, R154, 0xff, RZ, 0xc0, !PT ;  /* 0x000000ff9aff7812 */ /* 0x000fda000784c0ff */
[----:B------:R-:W-:Y:S05]  /*2870*/  @!P2 BRA `(.L_x_49) ;  /* 0x00000000000ca947 */ /* 0x000fea0003800000 */
[----:B-----5:R-:W-:Y:S01]  /*2880*/  FSETP.EQ.AND P4, PT, R156, RZ, PT ;  /* 0x000000ff9c00720b */ /* 0x020fe20003f82000 */
[----:B------:R-:W-:-:S12]  /*2890*/  BRA `(.L_x_49) ;  /* 0x0000000000047947 */ /* 0x000fd80003800000 */
.L_x_48:
[----:B-----5:R-:W-:-:S13]  /*28a0*/  FSETP.EQ.AND P4, PT, R156, RZ, PT ;  /* 0x000000ff9c00720b */ /* 0x020fda0003f82000 */
.L_x_49:
[----:B------:R-:W-:Y:S05]  /*28b0*/  BSYNC B0 ;  /* 0x0000000000007941 */ /* 0x000fea0003800000 */
.L_x_47:
[----:B------:R-:W-:Y:S01]  /*28c0*/  BSSY B0, `(.L_x_50) ;  /* 0x0000024000007945 */ /* 0x000fe20003800000 */
[----:B------:R-:W-:Y:S01]  /*28d0*/  IMAD.MOV.U32 R0, RZ, RZ, RZ ;  /* 0x000000ffff007224 */ /* 0x000fe200078e00ff */
[----:B------:R-:W-:Y:S02]  /*28e0*/  CS2R R10, SRZ ;  /* 0x00000000000a7805 */ /* 0x000fe4000001ff00 */
[----:B------:R-:W-:Y:S02]  /*28f0*/  CS2R R8, SRZ ;  /* 0x0000000000087805 */ /* 0x000fe4000001ff00 */
[----:B------:R-:W-:Y:S02]  /*2900*/  CS2R R6, SRZ ;  /* 0x0000000000067805 */ /* 0x000fe4000001ff00 */
[----:B-1-34-:R-:W-:Y:S01]  /*2910*/  CS2R R4, SRZ ;  /* 0x0000000000047805 */ /* 0x01afe2000001ff00 */
[----:B------:R-:W-:Y:S06]  /*2920*/  @P0 BRA `(.L_x_51) ;  /* 0x0000000000740947 */ /* 0x000fec0003800000 */
[----:B------:R-:W-:-:S13]  /*2930*/  ISETP.NE.AND P2, PT, R160, 0x3, PT ;  /* 0x00000003a000780c */ /* 0x000fda0003f45270 */
[----:B------:R-:W-:Y:S05]  /*2940*/  @!P2 BRA `(.L_x_52) ;  /* 0x000000000004a947 */ /* 0x000fea0003800000 */
[----:B------:R-:W-:Y:S01]  /*2950*/  BPT.TRAP 0x1 ;  /* 0x000000040000795c */ /* 0x000fe20000300000 */
.L_x_52:
[----:B------:R-:W-:Y:S01]  /*2960*/  SHF.L.U32 R3, RZ, 0x1f, RZ ;  /* 0x0000001fff037819 */ /* 0x000fe200000006ff */
[----:B------:R-:W-:Y:S01]  /*2970*/  IMAD.MOV.U32 R11, RZ, RZ, RZ ;  /* 0x000000ffff0b7224 */ /* 0x000fe200078e00ff */
[----:B------:R-:W-:Y:S02]  /*2980*/  MOV R0, 0x1 ;  /* 0x0000000100007802 */ /* 0x000fe40000000f00 */
[----:B------:R-:W1:Y:S02]  /*2990*/  SYNCS.PHASECHK.TRANS64.TRYWAIT P2, [UR45+0x40], R3 ;  /* 0x00004003ff0075a7 */ /* 0x000e64000804016d */
[----:B-1----:R-:W-:Y:S05]  /*29a0*/  @!P2 BRA `(.L_x_53) ;  /* 0x000000700074a947 */ /* 0x002fea0003800000 */
.L_x_230:
[----:B------:R-:W-:Y:S01]  /*29b0*/  IMAD.MOV.U32 R10, RZ, RZ, RZ ;  /* 0x000000ffff0a7224 */ /* 0x000fe200078e00ff */
[----:B------:R-:W-:Y:S02]  /*29c0*/  CS2R R8, SRZ ;  /* 0x0000000000087805 */ /* 0x000fe4000001ff00 */
[----:B------:R-:W-:Y:S02]  /*29d0*/  CS2R R6, SRZ ;  /* 0x0000000000067805 */ /* 0x000fe4000001ff00 */
[----:B-1----:R-:W-:Y:S01]  /*29e0*/  CS2R R4, SRZ ;  /* 0x0000000000047805 */ /* 0x002fe2000001ff00 */
[----:B------:R-:W-:Y:S06]  /*29f0*/  @P4 BRA `(.L_x_51) ;  /* 0x0000000000404947 */ /* 0x000fec0003800000 */
[C---:B------:R-:W-:Y:S01]  /*2a00*/  IMAD.SHL.U32 R4, R18.reuse, 0x20, RZ ;  /* 0x0000002012047824 */ /* 0x040fe200078e00ff */
[C---:B------:R-:W-:Y:S01]  /*2a10*/  SHF.L.U32 R3, R18.reuse, 0x4, RZ ;  /* 0x0000000412037819 */ /* 0x040fe200000006ff */
[----:B------:R-:W-:Y:S01]  /*2a20*/  IMAD.SHL.U32 R8, R18, 0x4, RZ ;  /* 0x0000000412087824 */ /* 0x000fe200078e00ff */
[----:B------:R-:W-:Y:S01]  /*2a30*/  SHF.R.U32.HI R6, RZ, 0x1, R18 ;  /* 0x00000001ff067819 */ /* 0x000fe20000011612 */
[----:B------:R-:W-:Y:S05]  /*2a40*/  WARPSYNC.ALL ;  /* 0x0000000000007948 */ /* 0x000fea0003800000 */
[----:B------:R-:W-:Y:S02]  /*2a50*/  LOP3.LUT R3, R3, 0xe00, RZ, 0xc0, !PT ;  /* 0x00000e0003037812 */ /* 0x000fe400078ec0ff */
[----:B------:R-:W-:-:S02]  /*2a60*/  LOP3.LUT R5, R4, 0xc0, RZ, 0xc0, !PT ;  /* 0x000000c004057812 */ /* 0x000fc400078ec0ff */
[----:B------:R-:W-:Y:S02]  /*2a70*/  LOP3.LUT R3, R3, 0x20, R4, 0xf8, !PT ;  /* 0x0000002003037812 */ /* 0x000fe400078ef804 */
[----:B------:R-:W-:Y:S02]  /*2a80*/  LOP3.LUT R5, R5, 0x8, R6, 0xf8, !PT ;  /* 0x0000000805057812 */ /* 0x000fe400078ef806 */
[----:B------:R-:W-:Y:S02]  /*2a90*/  LOP3.LUT R3, R3, 0x100, R4, 0xf8, !PT ;  /* 0x0000010003037812 */ /* 0x000fe400078ef804 */
[----:B------:R-:W-:-:S04]  /*2aa0*/  LOP3.LUT R8, R5, 0x18, R8, 0x78, !PT ;  /* 0x0000001805087812 */ /* 0x000fc800078e7808 */
[----:B------:R-:W-:-:S04]  /*2ab0*/  LOP3.LUT R3, R3, R8, RZ, 0xfc, !PT ;  /* 0x0000000803037212 */ /* 0x000fc800078efcff */
[----:B------:R-:W-:-:S04]  /*2ac0*/  LEA R4, R3, UR45, 0x1 ;  /* 0x0000002d03047c11 */ /* 0x000fc8000f8e08ff */
[----:B------:R-:W-:Y:S02]  /*2ad0*/  LEA R8, R155, R4, 0x1 ;  /* 0x000000049b087211 */ /* 0x000fe400078e08ff */
[----:B------:R-:W1:Y:S04]  /*2ae0*/  LDSM.16.M88.4 R4, [R4+0x200] ;  /* 0x000200000404783b */ /* 0x000e680000000200 */
[----:B------:R-:W3:Y:S02]  /*2af0*/  LDSM.16.M88.4 R8, [R8+0x200] ;  /* 0x000200000808783b */ /* 0x000ee40000000200 */
.L_x_51:
[----:B------:R-:W-:Y:S05]  /*2b00*/  BSYNC B0 ;  /* 0x0000000000007941 */ /* 0x000fea0003800000 */
.L_x_50:
[--C-:B-1----:R-:W-:Y:S02]  /*2b10*/  HADD2.F32 R3, -RZ, R4.reuse.H0_H0 ;  /* 0x20000004ff037230 */ /* 0x102fe40000004100 */
[C---:B-----5:R-:W-:Y:S01]  /*2b20*/  FMUL R23, R157.reuse, R24 ;  /* 0x000000189d177220 */ /* 0x060fe20000400000 */
[----:B------:R-:W-:Y:S02]  /*2b30*/  HADD2.F32 R13, -RZ, R4.H1_H1 ;  /* 0x30000004ff0d7230 */ /* 0x000fe40000004100 */
[C---:B------:R-:W-:Y:S01]  /*2b40*/  FMUL R14, R157.reuse, R25 ;  /* 0x000000199d0e7220 */ /* 0x040fe20000400000 */
[----:B------:R-:W-:Y:S02]  /*2b50*/  HADD2.F32 R21, -RZ, R5.H1_H1 ;  /* 0x30000005ff157230 */ /* 0x000fe40000004100 */
[----:B------:R-:W-:Y:S01]  /*2b60*/  FMUL R20, R157, R27 ;  /* 0x0000001b9d147220 */ /* 0x000fe20000400000 */
[C---:B------:R-:W-:Y:S01]  /*2b70*/  FFMA R12, R156.reuse, R3, R23 ;  /* 0x000000039c0c7223 */ /* 0x040fe20000000017 */
[----:B------:R-:W-:Y:S01]  /*2b80*/  FFMA R23, R156, R13, R14 ;  /* 0x0000000d9c177223 */ /* 0x000fe2000000000e */
[----:B------:R-:W-:-:S02]  /*2b90*/  HADD2.F32 R3, -RZ, R6.H0_H0 ;  /* 0x20000006ff037230 */ /* 0x000fc40000004100 */
[C---:B------:R-:W-:Y:S01]  /*2ba0*/  FFMA R25, R156.reuse, R21, R20 ;  /* 0x000000159c197223 */ /* 0x040fe20000000014 */
[C---:B------:R-:W-:Y:S01]  /*2bb0*/  FMUL R27, R157.reuse, R28 ;  /* 0x0000001c9d1b7220 */ /* 0x040fe20000400000 */
[----:B------:R-:W-:Y:S02]  /*2bc0*/  HADD2.F32 R13, -RZ, R6.H1_H1 ;  /* 0x30000006ff0d7230 */ /* 0x000fe40000004100 */
[C---:B------:R-:W-:Y:S01]  /*2bd0*/  FMUL R20, R157.reuse, R29 ;  /* 0x0000001d9d147220 */ /* 0x040fe20000400000 */
[----:B------:R-:W-:Y:S02]  /*2be0*/  HADD2.F32 R15, -RZ, R5.H0_H0 ;  /* 0x20000005ff0f7230 */ /* 0x000fe40000004100 */
[C---:B------:R-:W-:Y:S01]  /*2bf0*/  FMUL R26, R157.reuse, R26 ;  /* 0x0000001a9d1a7220 */ /* 0x040fe20000400000 */
[----:B------:R-:W-:Y:S02]  /*2c00*/  HADD2.F32 R21, -RZ, R7.H1_H1 ;  /* 0x30000007ff157230 */ /* 0x000fe40000004100 */
[C---:B------:R-:W-:Y:S01]  /*2c10*/  FFMA R14, R156.reuse, R3, R27 ;  /* 0x000000039c0e7223 */ /* 0x040fe2000000001b */
[----:B------:R-:W-:Y:S01]  /*2c20*/  FMUL R24, R157, R31 ;  /* 0x0000001f9d187220 */ /* 0x000fe20000400000 */
[----:B------:R-:W-:Y:S01]  /*2c30*/  FFMA R27, R156, R13, R20 ;  /* 0x0000000d9c1b7223 */ /* 0x000fe20000000014 */
[----:B---3--:R-:W-:-:S02]  /*2c40*/  HADD2.F32 R3, -RZ, R8.H0_H0 ;  /* 0x20000008ff037230 */ /* 0x008fc40000004100 */
[C---:B------:R-:W-:Y:S01]  /*2c50*/  FFMA R26, R156.reuse, R15, R26 ;  /* 0x0000000f9c1a7223 */ /* 0x040fe2000000001a */
[C---:B------:R-:W-:Y:S01]  /*2c60*/  FMUL R31, R157.reuse, R32 ;  /* 0x000000209d1f7220 */ /* 0x040fe20000400000 */
[----:B------:R-:W-:Y:S02]  /*2c70*/  HADD2.F32 R13, -RZ, R8.H1_H1 ;  /* 0x30000008ff0d7230 */ /* 0x000fe40000004100 */
[C---:B------:R-:W-:Y:S01]  /*2c80*/  FMUL R20, R157.reuse, R33 ;  /* 0x000000219d147220 */ /* 0x040fe20000400000 */
[----:B------:R-:W-:Y:S02]  /*2c90*/  HADD2.F32 R15, -RZ, R7.H0_H0 ;  /* 0x20000007ff0f7230 */ /* 0x000fe40000004100 */
[----:B------:R-:W-:Y:S01]  /*2ca0*/  FMUL R30, R157, R30 ;  /* 0x0000001e9d1e7220 */ /* 0x000fe20000400000 */
[C---:B------:R-:W-:Y:S01]  /*2cb0*/  FFMA R29, R156.reuse, R21, R24 ;  /* 0x000000159c1d7223 */ /* 0x040fe20000000018 */
[----:B------:R-:W-:Y:S01]  /*2cc0*/  FFMA R24, R156, R3, R31 ;  /* 0x000000039c187223 */ /* 0x000fe2000000001f */
[----:B------:R-:W-:-:S02]  /*2cd0*/  HADD2.F32 R21, -RZ, R9.H1_H1 ;  /* 0x30000009ff157230 */ /* 0x000fc40000004100 */
[C---:B------:R-:W-:Y:S01]  /*2ce0*/  FFMA R31, R156.reuse, R13, R20 ;  /* 0x0000000d9c1f7223 */ /* 0x040fe20000000014 */
[----:B------:R-:W-:Y:S01]  /*2cf0*/  FFMA R30, R156, R15, R30 ;  /* 0x0000000f9c1e7223 */ /* 0x000fe2000000001e */
[C---:B------:R-:W-:Y:S01]  /*2d00*/  FMUL R28, R157.reuse, R35 ;  /* 0x000000239d1c7220 */ /* 0x040fe20000400000 */
[----:B------:R-:W-:Y:S02]  /*2d10*/  IMAD.SHL.U32 R13, R18, 0x10, RZ ;  /* 0x00000010120d7824 */ /* 0x000fe400078e00ff */
[----:B------:R-:W-:Y:S01]  /*2d20*/  FMUL R34, R157, R34 ;  /* 0x000000229d227220 */ /* 0x000fe20000400000 */
[----:B------:R-:W-:Y:S02]  /*2d30*/  HADD2.F32 R15, -RZ, R9.H0_H0 ;  /* 0x20000009ff0f7230 */ /* 0x000fe40000004100 */
[----:B------:R-:W-:Y:S01]  /*2d40*/  FFMA R21, R156, R21, R28 ;  /* 0x000000159c157223 */ /* 0x000fe2000000001c */
[----:B------:R-:W-:Y:S01]  /*2d50*/  IMAD.SHL.U32 R35, R18, 0x20, RZ ;  /* 0x0000002012237824 */ /* 0x000fe200078e00ff */
[----:B------:R-:W-:Y:S01]  /*2d60*/  LOP3.LUT R28, R13, 0xe00, RZ, 0xc0, !PT ;  /* 0x00000e000d1c7812 */ /* 0x000fe200078ec0ff */
[C---:B------:R-:W-:Y:S01]  /*2d70*/  FMUL R20, R157.reuse, R37 ;  /* 0x000000259d147220 */ /* 0x040fe20000400000 */
[----:B------:R-:W-:Y:S01]  /*2d80*/  FFMA R34, R156, R15, R34 ;  /* 0x0000000f9c227223 */ /* 0x000fe20000000022 */
[----:B------:R-:W-:Y:S01]  /*2d90*/  FMUL R15, R157, R36 ;  /* 0x000000249d0f7220 */ /* 0x000fe20000400000 */
[----:B------:R-:W-:Y:S01]  /*2da0*/  SHF.R.U32.HI R37, RZ, 0x1, R18 ;  /* 0x00000001ff257819 */ /* 0x000fe20000011612 */
[--C-:B------:R-:W-:Y:S01]  /*2db0*/  HADD2.F32 R3, -RZ, R10.reuse.H0_H0 ;  /* 0x2000000aff037230 */ /* 0x100fe20000004100 */
[----:B------:R-:W-:Y:S01]  /*2dc0*/  LOP3.LUT R36, R35, 0xc0, RZ, 0xc0, !PT ;  /* 0x000000c023247812 */ /* 0x000fe200078ec0ff */
[----:B------:R-:W-:Y:S01]  /*2dd0*/  HADD2.F32 R13, -RZ, R10.H1_H1 ;  /* 0x3000000aff0d7230 */ /* 0x000fe20000004100 */
[----:B------:R-:W-:Y:S01]  /*2de0*/  LOP3.LUT R32, R28, 0x20, R35, 0xf8, !PT ;  /* 0x000000201c207812 */ /* 0x000fe200078ef823 */
[----:B------:R-:W-:Y:S05]  /*2df0*/  WARPSYNC.ALL ;  /* 0x0000000000007948 */ /* 0x000fea0003800000 */
[----:B------:R-:W-:Y:S01]  /*2e00*/  LOP3.LUT R37, R36, 0x8, R37, 0xf8, !PT ;  /* 0x0000000824257812 */ /* 0x000fe200078ef825 */
[----:B------:R-:W-:Y:S01]  /*2e10*/  FFMA R28, R156, R3, R15 ;  /* 0x000000039c1c7223 */ /* 0x000fe2000000000f */
[----:B------:R-:W-:Y:S01]  /*2e20*/  LOP3.LUT R36, R32, 0x100, R35, 0xf8, !PT ;  /* 0x0000010020247812 */ /* 0x000fe200078ef823 */
[----:B------:R-:W-:Y:S01]  /*2e30*/  FFMA R33, R156, R13, R20 ;  /* 0x0000000d9c217223 */ /* 0x000fe20000000014 */
[----:B------:R-:W-:Y:S01]  /*2e40*/  SHF.L.U32 R32, R18, 0x2, RZ ;  /* 0x0000000212207819 */ /* 0x000fe200000006ff */
[----:B------:R-:W-:-:S02]  /*2e50*/  HADD2.F32 R15, -RZ, R11.H1_H1 ;  /* 0x3000000bff0f7230 */ /* 0x000fc40000004100 */
[----:B------:R-:W-:Y:S01]  /*2e60*/  FMUL R20, R157, R39 ;  /* 0x000000279d147220 */ /* 0x000fe20000400000 */
[----:B------:R-:W-:Y:S01]  /*2e70*/  LOP3.LUT R3, R18, 0xff, RZ, 0xc0, !PT ;  /* 0x000000ff12037812 */ /* 0x000fe200078ec0ff */
[----:B------:R-:W-:Y:S01]  /*2e80*/  HADD2.F32 R13, -RZ, R11.H0_H0 ;  /* 0x2000000bff0d7230 */ /* 0x000fe20000004100 */
[----:B------:R-:W-:Y:S01]  /*2e90*/  LOP3.LUT R37, R37, 0x18, R32, 0x78, !PT ;  /* 0x0000001825257812 */ /* 0x000fe200078e7820 */
[----:B------:R-:W-:Y:S01]  /*2ea0*/  FFMA R32, R156, R15, R20 ;  /* 0x0000000f9c207223 */ /* 0x000fe20000000014 */
[----:B------:R-:W-:Y:S01]  /*2eb0*/  FMUL R35, R157, R38 ;  /* 0x000000269d237220 */ /* 0x000fe20000400000 */
[----:B------:R-:W-:Y:S01]  /*2ec0*/  VIADD R3, R3, 0x1f ;  /* 0x0000001f03037836 */ /* 0x000fe20000000000 */
[----:B------:R-:W-:Y:S01]  /*2ed0*/  LOP3.LUT R20, R36, R37, RZ, 0xfc, !PT ;  /* 0x0000002524147212 */ /* 0x000fe200078efcff */
[----:B------:R-:W-:Y:S01]  /*2ee0*/  BSSY B0, `(.L_x_54) ;  /* 0x000001d000007945 */ /* 0x000fe20003800000 */
[----:B------:R-:W-:Y:S01]  /*2ef0*/  FFMA R35, R156, R13, R35 ;  /* 0x0000000d9c237223 */ /* 0x000fe20000000023 */
[----:B------:R-:W-:-:S02]  /*2f00*/  F2FP.RELU.F16.F32.PACK_AB R12, R23, R12 ;  /* 0x0000000c170c723e */ /* 0x000fc400000008ff */
[----:B------:R-:W-:Y:S02]  /*2f10*/  LEA R20, R20, UR45, 0x1 ;  /* 0x0000002d14147c11 */ /* 0x000fe4000f8e08ff */
[----:B------:R-:W-:Y:S02]  /*2f20*/  ISETP.GT.U32.AND P2, PT, R3, 0x3e, PT ;  /* 0x0000003e0300780c */ /* 0x000fe40003f44070 */
[----:B------:R-:W-:Y:S01]  /*2f30*/  F2FP.RELU.F16.F32.PACK_AB R13, R25, R26 ;  /* 0x0000001a190d723e */ /* 0x000fe200000008ff */
[----:B------:R-:W-:Y:S01]  /*2f40*/  IMAD R3, R155, 0x2, R20 ;  /* 0x000000029b037824 */ /* 0x000fe200078e0214 */
[----:B------:R-:W-:Y:S02]  /*2f50*/  F2FP.RELU.F16.F32.PACK_AB R14, R27, R14 ;  /* 0x0000000e1b0e723e */ /* 0x000fe400000008ff */
[----:B------:R-:W-:Y:S02]  /*2f60*/  F2FP.RELU.F16.F32.PACK_AB R15, R29, R30 ;  /* 0x0000001e1d0f723e */ /* 0x000fe400000008ff */
[----:B------:R-:W-:-:S02]  /*2f70*/  F2FP.RELU.F16.F32.PACK_AB R24, R31, R24 ;  /* 0x000000181f18723e */ /* 0x000fc400000008ff */
[----:B------:R-:W-:Y:S01]  /*2f80*/  F2FP.RELU.F16.F32.PACK_AB R25, R21, R34 ;  /* 0x000000221519723e */ /* 0x000fe200000008ff */
[----:B------:R1:W-:Y:S01]  /*2f90*/  STSM.16.M88.4 [R20+0x200], R12 ;  /* 0x0002000c14007844 */ /* 0x0003e20000000200 */
[----:B------:R-:W-:Y:S02]  /*2fa0*/  F2FP.RELU.F16.F32.PACK_AB R26, R33, R28 ;  /* 0x0000001c211a723e */ /* 0x000fe400000008ff */
[----:B------:R-:W-:-:S05]  /*2fb0*/  F2FP.RELU.F16.F32.PACK_AB R27, R32, R35 ;  /* 0x00000023201b723e */ /* 0x000fca00000008ff */
[----:B------:R1:W-:Y:S01]  /*2fc0*/  STSM.16.M88.4 [R3+0x200], R24 ;  /* 0x0002001803007844 */ /* 0x0003e20000000200 */
[----:B------:R-:W-:Y:S01]  /*2fd0*/  @!PT LDS RZ, [RZ] ;  /* 0x00000000fffff984 */ /* 0x000fe20000000800 */
[----:B------:R-:W-:Y:S01]  /*2fe0*/  @!PT LDS RZ, [RZ] ;  /* 0x00000000fffff984 */ /* 0x000fe20000000800 */
[----:B------:R-:W-:Y:S01]  /*2ff0*/  @!PT LDS RZ, [RZ] ;  /* 0x00000000fffff984 */ /* 0x000fe20000000800 */
[----:B------:R-:W-:Y:S01]  /*3000*/  @!PT LDS RZ, [RZ] ;  /* 0x00000000fffff984 */ /* 0x000fe20000000800 */
[----:B------:R3:W-:Y:S06]  /*3010*/  MEMBAR.ALL.CTA ;  /* 0x0000000000007992 */ /* 0x0007ec0000008000 */
[----:B---3--:R-:W3:Y:S02]  /*3020*/  FENCE.VIEW.ASYNC.S ;  /* 0x00000000000073c6 */ /* 0x008ee40000000000 */
[----:B---3--:R-:W-:Y:S06]  /*3030*/  BAR.SYNC.DEFER_BLOCKING 0x1, 0x100 ;  /* 0x0044000000007b1d */ /* 0x008fec0000010000 */
[----:B------:R-:W-:Y:S05]  /*3040*/  @P2 BRA `(.L_x_55) ;  /* 0x0000000000182947 */ /* 0x000fea0003800000 */
[----:B------:R-:W-:Y:S02]  /*3050*/  UIADD3 UR4, UP0, UR40, 0x4f0, URZ ;  /* 0x000004f028047890 */ /* 0x000fe4000ff1e03f */
[----:B------:R-:W-:Y:S02]  /*3060*/  UIADD3 UR52, UR45, 0x200, URZ ;  /* 0x000002002d347890 */ /* 0x000fe4000fffe03f */
[----:B------:R-:W-:-:S09]  /*3070*/  UIADD3.X UR5, URZ, UR41, URZ, UP0, !UPT ;  /* 0x000000293f057290 */ /* 0x000fd200087fe43f */
[----:B------:R3:W-:Y:S01]  /*3080*/  UTMASTG.3D [UR52], [UR4] ;  /* 0x00000034040073b5 */ /* 0x0007e20008010000 */
[----:B------:R0:W-:Y:S01]  /*3090*/  UTMACMDFLUSH ;  /* 0x00000000000079b7 */ /* 0x0001e20000000000 */
[----:B---3--:R-:W-:-:S04]  /*30a0*/  DEPBAR.LE SB0, 0x1 ;  /* 0x000080400000791a */ /* 0x008fc80000000000 */
.L_x_55:
[----:B------:R-:W-:Y:S05]  /*30b0*/  BSYNC B0 ;  /* 0x0000000000007941 */ /* 0x000fea0003800000 */
.L_x_54:
[----:B------:R-:W-:Y:S01]  /*30c0*/  BAR.SYNC.DEFER_BLOCKING 0x1, 0x100 ;  /* 0x0044000000007b1d */ /* 0x000fe20000010000 */
[----:B------:R-:W-:Y:S02]  /*30d0*/  ISETP.NE.AND P3, PT, RZ, UR39, PT ;  /* 0x00000027ff007c0c */ /* 0x000fe4000bf65270 */
[----:B------:R-:W-:-:S05]  /*30e0*/  IADD3 R21, R20, 0x200, RZ ;  /* 0x0000020014157810 */ /* 0x000fca0007ffe0ff */
[----:B------:R-:W-:-:S06]  /*30f0*/  IMAD R23, R155, 0x2, R21 ;  /* 0x000000029b177824 */ /* 0x000fcc00078e0215 */
[----:B------:R-:W-:Y:S05]  /*3100*/  @!P3 BRA `(.L_x_56) ;  /* 0x000000000034b947 */ /* 0x000fea0003800000 */
[----:B------:R-:W-:Y:S04]  /*3110*/  BSSY B0, `(.L_x_57) ;  /* 0x0000009000007945 */ /* 0x000fe80003800000 */
[----:B------:R-:W-:Y:S05]  /*3120*/  @P0 BRA `(.L_x_58) ;  /* 0x00000000001c0947 */ /* 0x000fea0003800000 */
[----:B------:R-:W-:-:S13]  /*3130*/  ISETP.NE.AND P3, PT, R160, 0x3, PT ;  /* 0x00000003a000780c */ /* 0x000fda0003f65270 */
[----:B------:R-:W-:Y:S05]  /*3140*/  @!P3 BRA `(.L_x_59) ;  /* 0x000000000004b947 */ /* 0x000fea0003800000 */
[----:B------:R-:W-:Y:S01]  /*3150*/  BPT.TRAP 0x1 ;  /* 0x000000040000795c */ /* 0x000fe20000300000 */
.L_x_59:
[----:B------:R-:W-:-:S04]  /*3160*/  ULEA UR4, UR36, UR45, 0x3 ;  /* 0x0000002d24047291 */ /* 0x000fc8000f8e183f */
[----:B------:R-:W-:-:S04]  /*3170*/  UIADD3 UR4, UR4, 0x60, URZ ;  /* 0x0000006004047890 */ /* 0x000fc8000fffe03f */
[----:B------:R-:W-:-:S09]  /*3180*/  UPRMT UR4, UR50, 0x654, UR4 ;  /* 0x0000065432047896 */ /* 0x000fd20008000004 */
[----:B------:R-:W-:Y:S03]  /*3190*/  SYNCS.ARRIVE.TRANS64.RED.A1T0 RZ, [UR4], RZ ;  /* 0x000000ffffff79a7 */ /* 0x000fe60008100404 */
.L_x_58:
[----:B------:R-:W-:Y:S05]  /*31a0*/  BSYNC B0 ;  /* 0x0000000000007941 */ /* 0x000fea0003800000 */
.L_x_57:
[----:B------:R-:W-:-:S04]  /*31b0*/  UIADD3 UR36, UR36, 0x1, URZ ;  /* 0x0000000124247890 */ /* 0x000fc8000fffe03f */
[----:B------:R-:W-:-:S04]  /*31c0*/  UISETP.NE.AND UP0, UPT, UR36, 0x4, UPT ;  /* 0x000000042400788c */ /* 0x000fc8000bf05270 */
[----:B------:R-:W-:-:S12]  /*31d0*/  USEL UR36, UR36, URZ, UP0 ;  /* 0x0000003f24247287 */ /* 0x000fd80008000000 */
.L_x_56:
[----:B------:R-:W-:Y:S04]  /*31e0*/  BSSY B0, `(.L_x_60) ;  /* 0x0000011000007945 */ /* 0x000fe80003800000 */
[----:B------:R-:W-:Y:S05]  /*31f0*/  @P0 BRA `(.L_x_61) ;  /* 0x00000000003c0947 */ /* 0x000fea0003800000 */
[----:B------:R-:W-:-:S13]  /*3200*/  ISETP.NE.AND P3, PT, R160, 0x3, PT ;  /* 0x00000003a000780c */ /* 0x000fda0003f65270 */
[----:B------:R-:W-:Y:S05]  /*3210*/  @!P3 BRA `(.L_x_62) ;  /* 0x000000000004b947 */ /* 0x000fea0003800000 */
[----:B------:R-:W-:Y:S01]  /*3220*/  BPT.TRAP 0x1 ;  /* 0x000000040000795c */ /* 0x000fe20000300000 */
.L_x_62:
[C---:B-1----:R-:W-:Y:S01]  /*3230*/  LEA R14, R0.reuse, UR45, 0x3 ;  /* 0x0000002d000e7c11 */ /* 0x042fe2000f8e18ff */
[----:B------:R-:W-:Y:S01]  /*3240*/  @!P4 IMAD R12, R0, 0x2000, R21 ;  /* 0x00002000000cc824 */ /* 0x000fe200078e0215 */
[----:B------:R-:W-:Y:S01]  /*3250*/  SHF.L.U32 R15, RZ, 0x1f, RZ ;  /* 0x0000001fff0f7819 */ /* 0x000fe200000006ff */
[----:B------:R-:W-:Y:S03]  /*3260*/  BSSY B1, `(.L_x_63) ;  /* 0x0000004000017945 */ /* 0x000fe60003800000 */
[----:B------:R-:W1:Y:S01]  /*3270*/  SYNCS.PHASECHK.TRANS64.TRYWAIT P3, [R14+URZ+0x40], R15 ;  /* 0x0000400f0e0075a7 */ /* 0x000e62000806017f */
[----:B------:R-:W-:Y:S01]  /*3280*/  @!P4 LEA R13, R155, R12, 0x1 ;  /* 0x0000000c9b0dc211 */ /* 0x000fe200078e08ff */
[----:B-1----:R-:W-:Y:S06]  /*3290*/  @!P3 BRA `(.L_x_64) ;  /* 0x000000680050b947 */ /* 0x002fec0003800000 */
.L_x_231:
[----:B------:R-:W-:Y:S05]  /*32a0*/  BSYNC B1 ;  /* 0x0000000000017941 */ /* 0x000fea0003800000 */
.L_x_63:
[----:B------:R-:W-:Y:S05]  /*32b0*/  @!P4 WARPSYNC.ALL ;  /* 0x000000000000c948 */ /* 0x000fea0003800000 */
[----:B------:R3:W4:Y:S01]  /*32c0*/  @!P4 LDSM.16.M88.4 R4, [R12] ;  /* 0x000000000c04c83b */ /* 0x0007220000000200 */
[----:B------:R-:W-:-:S03]  /*32d0*/  VIADD R0, R0, 0x1 ;  /* 0x0000000100007836 */ /* 0x000fc60000000000 */
[----:B------:R3:W1:Y:S04]  /*32e0*/  @!P4 LDSM.16.M88.4 R8, [R13] ;  /* 0x000000000d08c83b */ /* 0x0006680000000200 */
.L_x_61:
[----:B------:R-:W-:Y:S05]  /*32f0*/  BSYNC B0 ;  /* 0x0000000000007941 */ /* 0x000fea0003800000 */
.L_x_60:
[--C-:B-1-34-:R-:W-:Y:S02]  /*3300*/  HADD2.F32 R12, -RZ, R4.reuse.H0_H0 ;  /* 0x20000004ff0c7230 */ /* 0x11afe40000004100 */
[C---:B------:R-:W-:Y:S01]  /*3310*/  FMUL R13, R157.reuse, R40 ;  /* 0x000000289d0d7220 */ /* 0x040fe20000400000 */
[----:B------:R-:W-:Y:S02]  /*3320*/  HADD2.F32 R14, -RZ, R4.H1_H1 ;  /* 0x30000004ff0e7230 */ /* 0x000fe40000004100 */
[C---:B------:R-:W-:Y:S01]  /*3330*/  FMUL R41, R157.reuse, R41 ;  /* 0x000000299d297220 */ /* 0x040fe20000400000 */
[--C-:B------:R-:W-:Y:S02]  /*3340*/  HADD2.F32 R24, -RZ, R5.reuse.H0_H0 ;  /* 0x20000005ff187230 */ /* 0x100fe40000004100 */
[C---:B------:R-:W-:Y:S01]  /*3350*/  FMUL R15, R157.reuse, R42 ;  /* 0x0000002a9d0f7220 */ /* 0x040fe20000400000 */
[----:B------:R-:W-:Y:S02]  /*3360*/  HADD2.F32 R26, -RZ, R5.H1_H1 ;  /* 0x30000005ff1a7230 */ /* 0x000fe40000004100 */
[----:B------:R-:W-:Y:S01]  /*3370*/  FMUL R43, R157, R43 ;  /* 0x0000002b9d2b7220 */ /* 0x000fe20000400000 */
[C---:B------:R-:W-:Y:S01]  /*3380*/  FFMA R12, R156.reuse, R12, R13 ;  /* 0x0000000c9c0c7223 */ /* 0x040fe2000000000d */
[C---:B------:R-:W-:Y:S01]  /*3390*/  FFMA R41, R156.reuse, R14, R41 ;  /* 0x0000000e9c297223 */ /* 0x040fe20000000029 */
[C---:B------:R-:W-:Y:S01]  /*33a0*/  FFMA R13, R156.reuse, R24, R15 ;  /* 0x000000189c0d7223 */ /* 0x040fe2000000000f */
[----:B------:R-:W-:Y:S01]  /*33b0*/  FFMA R14, R156, R26, R43 ;  /* 0x0000001a9c0e7223 */ /* 0x000fe2000000002b */
[----:B------:R-:W-:-:S02]  /*33c0*/  HADD2.F32 R24, -RZ, R6.H0_H0 ;  /* 0x20000006ff187230 */ /* 0x000fc40000004100 */
        /* <DEDUP_REMOVED lines=35> */
[----:B------:R-:W-:Y:S01]  /*3600*/  F2FP.RELU.F16.F32.PACK_AB R13, R14, R13 ;  /* 0x0000000d0e0d723e */ /* 0x000fe200000008ff */
[----:B------:R-:W-:Y:S05]  /*3610*/  WARPSYNC.ALL ;  /* 0x0000000000007948 */ /* 0x000fea0003800000 */
[----:B------:R-:W-:Y:S01]  /*3620*/  F2FP.RELU.F16.F32.PACK_AB R14, R24, R15 ;  /* 0x0000000f180e723e */ /* 0x000fe200000008ff */
[----:B------:R-:W-:Y:S01]  /*3630*/  BSSY B0, `(.L_x_65) ;  /* 0x000001a000007945 */ /* 0x000fe20003800000 */
[----:B------:R-:W-:-:S02]  /*3640*/  F2FP.RELU.F16.F32.PACK_AB R29, R30, R29 ;  /* 0x0000001d1e1d723e */ /* 0x000fc400000008ff */
[----:B------:R-:W-:Y:S02]  /*3650*/  F2FP.RELU.F16.F32.PACK_AB R12, R41, R12 ;  /* 0x0000000c290c723e */ /* 0x000fe400000008ff */
[----:B------:R-:W-:Y:S02]  /*3660*/  F2FP.RELU.F16.F32.PACK_AB R15, R26, R25 ;  /* 0x000000191a0f723e */ /* 0x000fe400000008ff */
[----:B------:R-:W-:Y:S02]  /*3670*/  F2FP.RELU.F16.F32.PACK_AB R30, R32, R31 ;  /* 0x0000001f201e723e */ /* 0x000fe400000008ff */
[----:B------:R-:W-:Y:S01]  /*3680*/  F2FP.RELU.F16.F32.PACK_AB R28, R28, R27 ;  /* 0x0000001b1c1c723e */ /* 0x000fe200000008ff */
[----:B------:R1:W-:Y:S01]  /*3690*/  STSM.16.M88.4 [R20+0x2200], R12 ;  /* 0x0022000c14007844 */ /* 0x0003e20000000200 */
        /* <DEDUP_REMOVED lines=12> */
[----:B------:R-:W-:Y:S02]  /*3760*/  UIADD3 UR4, UR45, 0x2200, URZ ;  /* 0x000022002d047890 */ /* 0x000fe4000fffe03f */
[----:B------:R-:W-:Y:S01]  /*3770*/  UIADD3.X UR9, URZ, UR41, URZ, UP0, !UPT ;  /* 0x000000293f097290 */ /* 0x000fe200087fe43f */
[----:B------:R-:W-:Y:S01]  /*3780*/  UMOV UR6, UR54 ;  /* 0x0000003600067c82 */ /* 0x000fe20008000000 */
[----:B------:R-:W-:-:S07]  /*3790*/  UMOV UR7, UR55 ;  /* 0x0000003700077c82 */ /* 0x000fce0008000000 */
[----:B------:R3:W-:Y:S01]  /*37a0*/  UTMASTG.3D [UR4], [UR8] ;  /* 0x00000004080073b5 */ /* 0x0007e20008010000 */
[----:B------:R0:W-:Y:S01]  /*37b0*/  UTMACMDFLUSH ;  /* 0x00000000000079b7 */ /* 0x0001e20000000000 */
[----:B---3--:R-:W-:-:S04]  /*37c0*/  DEPBAR.LE SB0, 0x1 ;  /* 0x000080400000791a */ /* 0x008fc80000000000 */
.L_x_66:
[----:B------:R-:W-:Y:S05]  /*37d0*/  BSYNC B0 ;  /* 0x0000000000007941 */ /* 0x000fea0003800000 */
.L_x_65:
[----:B------:R-:W-:Y:S01]  /*37e0*/  VIADD R24, R20, 0x2200 ;  /* 0x0000220014187836 */ /* 0x000fe20000000000 */
[----:B------:R-:W-:Y:S04]  /*37f0*/  BAR.SYNC.DEFER_BLOCKING 0x1, 0x100 ;  /* 0x0044000000007b1d */ /* 0x000fe80000010000 */
[----:B------:R-:W-:Y:S02]  /*3800*/  LEA R24, R155, R24, 0x1 ;  /* 0x000000189b187211 */ /* 0x000fe400078e08ff */
[----:B------:R-:W-:Y:S04]  /*3810*/  BSSY B0, `(.L_x_67) ;  /* 0x0000009000007945 */ /* 0x000fe80003800000 */
[----:B------:R-:W-:Y:S05]  /*3820*/  @P0 BRA `(.L_x_68) ;  /* 0x00000000001c0947 */ /* 0x000fea0003800000 */
[----:B------:R-:W-:-:S13]  /*3830*/  ISETP.NE.AND P3, PT, R160, 0x3, PT ;  /* 0x00000003a000780c */ /* 0x000fda0003f65270 */
[----:B------:R-:W-:Y:S05]  /*3840*/  @!P3 BRA `(.L_x_69) ;  /* 0x000000000004b947 */ /* 0x000fea0003800000 */
[----:B------:R-:W-:Y:S01]  /*3850*/  BPT.TRAP 0x1 ;  /* 0x000000040000795c */ /* 0x000fe20000300000 */
.L_x_69:
[----:B------:R-:W-:-:S04]  /*3860*/  ULEA UR4, UR36, UR45, 0x3 ;  /* 0x0000002d24047291 */ /* 0x000fc8000f8e183f */
[----:B------:R-:W-:-:S04]  /*3870*/  UIADD3 UR4, UR4, 0x60, URZ ;  /* 0x0000006004047890 */ /* 0x000fc8000fffe03f */
[----:B------:R-:W-:-:S09]  /*3880*/  UPRMT UR4, UR50, 0x654, UR4 ;  /* 0x0000065432047896 */ /* 0x000fd20008000004 */
[----:B------:R-:W-:Y:S03]  /*3890*/  SYNCS.ARRIVE.TRANS64.RED.A1T0 RZ, [UR4], RZ ;  /* 0x000000ffffff79a7 */ /* 0x000fe60008100404 */
.L_x_68:
[----:B------:R-:W-:Y:S05]  /*38a0*/  BSYNC B0 ;  /* 0x0000000000007941 */ /* 0x000fea0003800000 */
.L_x_67:
[----:B------:R-:W-:Y:S01]  /*38b0*/  UIADD3 UR36, UR36, 0x1, URZ ;  /* 0x0000000124247890 */ /* 0x000fe2000fffe03f */
[----:B------:R-:W-:Y:S01]  /*38c0*/  BSSY B0, `(.L_x_70) ;  /* 0x0000017000007945 */ /* 0x000fe20003800000 */
[----:B------:R-:W-:Y:S02]  /*38d0*/  IMAD.MOV.U32 R25, RZ, RZ, RZ ;  /* 0x000000ffff197224 */ /* 0x000fe400078e00ff */
[----:B------:R-:W-:-:S04]  /*38e0*/  UISETP.NE.AND UP0, UPT, UR36, 0x4, UPT ;  /* 0x000000042400788c */ /* 0x000fc8000bf05270 */
[----:B------:R-:W-:Y:S01]  /*38f0*/  USEL UR36, UR36, URZ, UP0 ;  /* 0x0000003f24247287 */ /* 0x000fe20008000000 */
[----:B------:R-:W-:Y:S11]  /*3900*/  @P0 BRA `(.L_x_71) ;  /* 0x0000000000480947 */ /* 0x000ff60003800000 */
[----:B------:R-:W-:-:S13]  /*3910*/  ISETP.NE.AND P3, PT, R160, 0x3, PT ;  /* 0x00000003a000780c */ /* 0x000fda0003f65270 */
[----:B------:R-:W-:Y:S05]  /*3920*/  @!P3 BRA `(.L_x_72) ;  /* 0x000000000004b947 */ /* 0x000fea0003800000 */
[----:B------:R-:W-:Y:S01]  /*3930*/  BPT.TRAP 0x1 ;  /* 0x000000040000795c */ /* 0x000fe20000300000 */
.L_x_72:
[C---:B-1----:R-:W-:Y:S01]  /*3940*/  LEA R12, R0.reuse, UR45, 0x3 ;  /* 0x0000002d000c7c11 */ /* 0x042fe2000f8e18ff */
[----:B------:R-:W-:Y:S01]  /*3950*/  @!P4 IMAD R14, R0, 0x2000, R21 ;  /* 0x00002000000ec824 */ /* 0x000fe200078e0215 */
[----:B------:R-:W-:Y:S01]  /*3960*/  SHF.L.U32 R13, RZ, 0x1f, RZ ;  /* 0x0000001fff0d7819 */ /* 0x000fe200000006ff */
[----:B------:R-:W-:Y:S03]  /*3970*/  BSSY B1, `(.L_x_73) ;  /* 0x0000004000017945 */ /* 0x000fe60003800000 */
[----:B------:R-:W1:Y:S01]  /*3980*/  SYNCS.PHASECHK.TRANS64.TRYWAIT P3, [R12+URZ+0x40], R13 ;  /* 0x0000400d0c0075a7 */ /* 0x000e62000806017f */
[----:B------:R-:W-:Y:S01]  /*3990*/  @!P4 LEA R15, R155, R14, 0x1 ;  /* 0x0000000e9b0fc211 */ /* 0x000fe200078e08ff */
[----:B-1----:R-:W-:Y:S06]  /*39a0*/  @!P3 BRA `(.L_x_74) ;  /* 0x0000006000a0b947 */ /* 0x002fec0003800000 */
.L_x_232:
[----:B------:R-:W-:Y:S05]  /*39b0*/  BSYNC B1 ;  /* 0x0000000000017941 */ /* 0x000fea0003800000 */
.L_x_73:
[----:B------:R-:W-:Y:S05]  /*39c0*/  @!P4 WARPSYNC.ALL ;  /* 0x000000000000c948 */ /* 0x000fea0003800000 */
[----:B------:R3:W4:Y:S01]  /*39d0*/  @!P4 LDSM.16.M88.4 R4, [R14] ;  /* 0x000000000e04c83b */ /* 0x0007220000000200 */
[----:B------:R-:W-:-:S03]  /*39e0*/  VIADD R0, R0, 0x1 ;  /* 0x0000000100007836 */ /* 0x000fc60000000000 */
[----:B------:R3:W1:Y:S02]  /*39f0*/  @!P4 LDSM.16.M88.4 R8, [R15] ;  /* 0x000000000f08c83b */ /* 0x0006640000000200 */
[----:B------:R-:W-:-:S04]  /*3a00*/  ISETP.NE.AND P3, PT, R0, 0x4, PT ;  /* 0x000000040000780c */ /* 0x000fc80003f65270 */
[----:B------:R-:W-:Y:S02]  /*3a10*/  SEL R0, R0, RZ, P3 ;  /* 0x000000ff00007207 */ /* 0x000fe40001800000 */
[----:B---3--:R-:W-:-:S07]  /*3a20*/  SEL R25, RZ, 0x1, P3 ;  /* 0x00000001ff197807 */ /* 0x008fce0001800000 */
.L_x_71:
[----:B------:R-:W-:Y:S05]  /*3a30*/  BSYNC B0 ;  /* 0x0000000000007941 */ /* 0x000fea0003800000 */
.L_x_70:
[--C-:B-1--4-:R-:W-:Y:S02]  /*3a40*/  HADD2.F32 R12, -RZ, R4.reuse.H0_H0 ;  /* 0x20000004ff0c7230 */ /* 0x112fe40000004100 */
        /* <DEDUP_REMOVED lines=76> */
.L_x_76:
[----:B------:R-:W-:Y:S05]  /*3f10*/  BSYNC B0 ;  /* 0x0000000000007941 */ /* 0x000fea0003800000 */
.L_x_75:
        /* <DEDUP_REMOVED lines=8> */
.L_x_79:
[----:B------:R-:W-:-:S04]  /*3fa0*/  ULEA UR4, UR36, UR45, 0x3 ;  /* 0x0000002d24047291 */ /* 0x000fc8000f8e183f */
[----:B------:R-:W-:-:S04]  /*3fb0*/  UIADD3 UR4, UR4, 0x60, URZ ;  /* 0x0000006004047890 */ /* 0x000fc8000fffe03f */
[----:B------:R-:W-:-:S09]  /*3fc0*/  UPRMT UR4, UR50, 0x654, UR4 ;  /* 0x0000065432047896 */ /* 0x000fd20008000004 */
[----:B------:R-:W-:Y:S03]  /*3fd0*/  SYNCS.ARRIVE.TRANS64.RED.A1T0 RZ, [UR4], RZ ;  /* 0x000000ffffff79a7 */ /* 0x000fe60008100404 */
.L_x_78:
[----:B------:R-:W-:Y:S05]  /*3fe0*/  BSYNC B0 ;  /* 0x0000000000007941 */ /* 0x000fea0003800000 */
.L_x_77:
[----:B------:R-:W-:Y:S01]  /*3ff0*/  UIADD3 UR4, UR36, 0x1, URZ ;  /* 0x0000000124047890 */ /* 0x000fe2000fffe03f */
[----:B------:R-:W-:Y:S03]  /*4000*/  BSSY B0, `(.L_x_80) ;  /* 0x0000017000007945 */ /* 0x000fe60003800000 */
[----:B------:R-:W-:-:S04]  /*4010*/  UISETP.NE.AND UP0, UPT, UR4, 0x4, UPT ;  /* 0x000000040400788c */ /* 0x000fc8000bf05270 */
[----:B------:R-:W-:Y:S01]  /*4020*/  USEL UR5, UR4, URZ, UP0 ;  /* 0x0000003f04057287 */ /* 0x000fe20008000000 */
[----:B------:R-:W-:Y:S11]  /*4030*/  @P0 BRA `(.L_x_81) ;  /* 0x00000000004c0947 */ /* 0x000ff60003800000 */
[----:B------:R-:W-:-:S13]  /*4040*/  ISETP.NE.AND P3, PT, R160, 0x3, PT ;  /* 0x00000003a000780c */ /* 0x000fda0003f65270 */
[----:B------:R-:W-:Y:S05]  /*4050*/  @!P3 BRA `(.L_x_82) ;  /* 0x000000000004b947 */ /* 0x000fea0003800000 */
[----:B------:R-:W-:Y:S01]  /*4060*/  BPT.TRAP 0x1 ;  /* 0x000000040000795c */ /* 0x000fe20000300000 */
.L_x_82:
[C---:B-1----:R-:W-:Y:S01]  /*4070*/  LEA R13, R0.reuse, UR45, 0x3 ;  /* 0x0000002d000d7c11 */ /* 0x042fe2000f8e18ff */
[----:B------:R-:W-:Y:S01]  /*4080*/  @!P4 IMAD R14, R0, 0x2000, R21 ;  /* 0x00002000000ec824 */ /* 0x000fe200078e0215 */
[----:B------:R-:W-:Y:S01]  /*4090*/  SHF.L.U32 R12, R25, 0x1f, RZ ;  /* 0x0000001f190c7819 */ /* 0x000fe200000006ff */
[----:B------:R-:W-:Y:S02]  /*40a0*/  BSSY B1, `(.L_x_83) ;  /* 0x0000004000017945 */ /* 0x000fe40003800000 */
[----:B------:R-:W-:Y:S01]  /*40b0*/  @!P4 IMAD R15, R155, 0x2, R14 ;  /* 0x000000029b0fc824 */ /* 0x000fe200078e020e */
[----:B------:R-:W1:Y:S02]  /*40c0*/  SYNCS.PHASECHK.TRANS64.TRYWAIT P3, [R13+URZ+0x40], R12 ;  /* 0x0000400c0d0075a7 */ /* 0x000e64000806017f */
[----:B-1----:R-:W-:Y:S05]  /*40d0*/  @!P3 BRA `(.L_x_84) ;  /* 0x0000005800e8b947 */ /* 0x002fea0003800000 */
.L_x_233:
[----:B------:R-:W-:Y:S05]  /*40e0*/  BSYNC B1 ;  /* 0x0000000000017941 */ /* 0x000fea0003800000 */
.L_x_83:
[----:B------:R-:W-:Y:S05]  /*40f0*/  @!P4 WARPSYNC.ALL ;  /* 0x000000000000c948 */ /* 0x000fea0003800000 */
[----:B------:R3:W4:Y:S01]  /*4100*/  @!P4 LDSM.16.M88.4 R4, [R14] ;  /* 0x000000000e04c83b */ /* 0x0007220000000200 */
[----:B------:R-:W-:-:S03]  /*4110*/  IADD3 R0, R0, 0x1, RZ ;  /* 0x0000000100007810 */ /* 0x000fc60007ffe0ff */
[----:B------:R3:W2:Y:S01]  /*4120*/  @!P4 LDSM.16.M88.4 R8, [R15] ;  /* 0x000000000f08c83b */ /* 0x0006a20000000200 */
[----:B------:R-:W-:-:S04]  /*4130*/  ISETP.NE.AND P3, PT, R0, 0x4, PT ;  /* 0x000000040000780c */ /* 0x000fc80003f65270 */
[----:B-1----:R-:W-:Y:S02]  /*4140*/  SEL R12, RZ, 0x1, P3 ;  /* 0x00000001ff0c7807 */ /* 0x002fe40001800000 */
[----:B------:R-:W-:Y:S02]  /*4150*/  SEL R0, R0, RZ, P3 ;  /* 0x000000ff00007207 */ /* 0x000fe40001800000 */
[----:B---3--:R-:W-:-:S07]  /*4160*/  LOP3.LUT R25, R25, R12, RZ, 0x3c, !PT ;  /* 0x0000000c19197212 */ /* 0x008fce00078e3cff */
.L_x_81:
[----:B------:R-:W-:Y:S05]  /*4170*/  BSYNC B0 ;  /* 0x0000000000007941 */ /* 0x000fea0003800000 */
.L_x_80:
        /* <DEDUP_REMOVED lines=24> */
[----:B--2---:R-:W-:-:S02]  /*4300*/  HADD2.F32 R32, -RZ, R8.H0_H0 ;  /* 0x20000008ff207230 */ /* 0x004fc40000004100 */
        /* <DEDUP_REMOVED lines=40> */
[----:B--2---:R-:W2:Y:S02]  /*4590*/  FENCE.VIEW.ASYNC.S ;  /* 0x00000000000073c6 */ /* 0x004ea40000000000 */
[----:B--2---:R-:W-:Y:S06]  /*45a0*/  BAR.SYNC.DEFER_BLOCKING 0x1, 0x100 ;  /* 0x0044000000007b1d */ /* 0x004fec0000010000 */
        /* <DEDUP_REMOVED lines=9> */
[----:B--2---:R-:W-:-:S04]  /*4640*/  DEPBAR.LE SB0, 0x1 ;  /* 0x000080400000791a */ /* 0x004fc80000000000 */
.L_x_86:
[----:B------:R-:W-:Y:S05]  /*4650*/  BSYNC B0 ;  /* 0x0000000000007941 */ /* 0x000fea0003800000 */
.L_x_85:
[----:B-1----:R-:W-:Y:S01]  /*4660*/  VIADD R12, R20, 0x6200 ;  /* 0x00006200140c7836 */ /* 0x002fe20000000000 */
[----:B------:R-:W-:Y:S03]  /*4670*/  BAR.SYNC.DEFER_BLOCKING 0x1, 0x100 ;  /* 0x0044000000007b1d */ /* 0x000fe60000010000 */
[----:B------:R-:W-:-:S03]  /*4680*/  IMAD R3, R155, 0x2, R12 ;  /* 0x000000029b037824 */ /* 0x000fc600078e020c */
[----:B------:R-:W-:Y:S04]  /*4690*/  BSSY B0, `(.L_x_87) ;  /* 0x0000009000007945 */ /* 0x000fe80003800000 */
[----:B------:R-:W-:Y:S05]  /*46a0*/  @P0 BRA `(.L_x_88) ;  /* 0x00000000001c0947 */ /* 0x000fea0003800000 */
[----:B------:R-:W-:-:S13]  /*46b0*/  ISETP.NE.AND P3, PT, R160, 0x3, PT ;  /* 0x00000003a000780c */ /* 0x000fda0003f65270 */
[----:B------:R-:W-:Y:S05]  /*46c0*/  @!P3 BRA `(.L_x_89) ;  /* 0x000000000004b947 */ /* 0x000fea0003800000 */
[----:B------:R-:W-:Y:S01]  /*46d0*/  BPT.TRAP 0x1 ;  /* 0x000000040000795c */ /* 0x000fe20000300000 */
.L_x_89:
[----:B------:R-:W-:-:S04]  /*46e0*/  ULEA UR4, UR5, UR45, 0x3 ;  /* 0x0000002d05047291 */ /* 0x000fc8000f8e183f */
[----:B------:R-:W-:-:S04]  /*46f0*/  UIADD3 UR4, UR4, 0x60, URZ ;  /* 0x0000006004047890 */ /* 0x000fc8000fffe03f */
[----:B------:R-:W-:-:S09]  /*4700*/  UPRMT UR4, UR50, 0x654, UR4 ;  /* 0x0000065432047896 */ /* 0x000fd20008000004 */
[----:B------:R-:W-:Y:S03]  /*4710*/  SYNCS.ARRIVE.TRANS64.RED.A1T0 RZ, [UR4], RZ ;  /* 0x000000ffffff79a7 */ /* 0x000fe60008100404 */
.L_x_88:
[----:B------:R-:W-:Y:S05]  /*4720*/  BSYNC B0 ;  /* 0x0000000000007941 */ /* 0x000fea0003800000 */
.L_x_87:
        /* <DEDUP_REMOVED lines=8> */
.L_x_92:
[C---:B------:R-:W-:Y:S01]  /*47b0*/  LEA R12, R0.reuse, UR45, 0x3 ;  /* 0x0000002d000c7c11 */ /* 0x040fe2000f8e18ff */
[----:B------:R-:W-:Y:S01]  /*47c0*/  BSSY B1, `(.L_x_93) ;  /* 0x0000006000017945 */ /* 0x000fe20003800000 */
[----:B------:R-:W-:Y:S02]  /*47d0*/  SHF.L.U32 R13, R25, 0x1f, RZ ;  /* 0x0000001f190d7819 */ /* 0x000fe400000006ff */
[----:B------:R-:W-:Y:S02]  /*47e0*/  @!P4 LEA R14, R0, R21, 0xd ;  /* 0x00000015000ec211 */ /* 0x000fe400078e68ff */
[----:B------:R-:W1:Y:S03]  /*47f0*/  SYNCS.PHASECHK.TRANS64.TRYWAIT P3, [R12+URZ+0x40], R13 ;  /* 0x0000400d0c0075a7 */ /* 0x000e66000806017f */
[----:B------:R-:W-:Y:S01]  /*4800*/  @!P4 IMAD R15, R155, 0x2, R14 ;  /* 0x000000029b0fc824 */ /* 0x000fe200078e020e */
[----:B-1----:R-:W-:Y:S06]  /*4810*/  @!P3 BRA `(.L_x_94) ;  /* 0x00000054002cb947 */ /* 0x002fec0003800000 */
.L_x_234:
[----:B------:R-:W-:Y:S05]  /*4820*/  BSYNC B1 ;  /* 0x0000000000017941 */ /* 0x000fea0003800000 */
.L_x_93:
[----:B------:R-:W-:Y:S05]  /*4830*/  @!P4 WARPSYNC.ALL ;  /* 0x000000000000c948 */ /* 0x000fea0003800000 */
[----:B------:R2:W3:Y:S01]  /*4840*/  @!P4 LDSM.16.M88.4 R4, [R14] ;  /* 0x000000000e04c83b */ /* 0x0004e20000000200 */
[----:B------:R-:W-:-:S03]  /*4850*/  VIADD R0, R0, 0x1 ;  /* 0x0000000100007836 */ /* 0x000fc60000000000 */
[----:B------:R2:W4:Y:S02]  /*4860*/  @!P4 LDSM.16.M88.4 R8, [R15] ;  /* 0x000000000f08c83b */ /* 0x0005240000000200 */
[----:B------:R-:W-:-:S04]  /*4870*/  ISETP.NE.AND P3, PT, R0, 0x4, PT ;  /* 0x000000040000780c */ /* 0x000fc80003f65270 */
[----:B-1----:R-:W-:Y:S02]  /*4880*/  SEL R12, RZ, 0x1, P3 ;  /* 0x00000001ff0c7807 */ /* 0x002fe40001800000 */
[----:B------:R-:W-:Y:S02]  /*4890*/  SEL R0, R0, RZ, P3 ;  /* 0x000000ff00007207 */ /* 0x000fe40001800000 */
[----:B--2---:R-:W-:-:S07]  /*48a0*/  LOP3.LUT R25, R25, R12, RZ, 0x3c, !PT ;  /* 0x0000000c19197212 */ /* 0x004fce00078e3cff */
.L_x_91:
[----:B------:R-:W-:Y:S05]  /*48b0*/  BSYNC B0 ;  /* 0x0000000000007941 */ /* 0x000fea0003800000 */
.L_x_90:
[--C-:B---3--:R-:W-:Y:S02]  /*48c0*/  HADD2.F32 R12, -RZ, R4.reuse.H0_H0 ;  /* 0x20000004ff0c7230 */ /* 0x108fe40000004100 */
        /* <DEDUP_REMOVED lines=23> */
[----:B----4-:R-:W-:-:S02]  /*4a40*/  HADD2.F32 R32, -RZ, R8.H0_H0 ;  /* 0x20000008ff207230 */ /* 0x010fc40000004100 */
        /* <DEDUP_REMOVED lines=34> */
[----:B------:R1:W-:Y:S01]  /*4c70*/  STSM.16.M88.4 [R23], R32 ;  /* 0x0000002017007844 */ /* 0x0003e20000000200 */
        /* <DEDUP_REMOVED lines=17> */
.L_x_96:
[----:B------:R-:W-:Y:S05]  /*4d90*/  BSYNC B0 ;  /* 0x0000000000007941 */ /* 0x000fea0003800000 */
.L_x_95:
[----:B------:R-:W-:Y:S06]  /*4da0*/  BAR.SYNC.DEFER_BLOCKING 0x1, 0x100 ;  /* 0x0044000000007b1d */ /* 0x000fec0000010000 */
[----:B------:R-:W-:Y:S04]  /*4db0*/  BSSY B0, `(.L_x_97) ;  /* 0x0000009000007945 */ /* 0x000fe80003800000 */
[----:B------:R-:W-:Y:S05]  /*4dc0*/  @P0 BRA `(.L_x_98) ;  /* 0x00000000001c0947 */ /* 0x000fea0003800000 */
[----:B------:R-:W-:-:S13]  /*4dd0*/  ISETP.NE.AND P3, PT, R160, 0x3, PT ;  /* 0x00000003a000780c */ /* 0x000fda0003f65270 */
[----:B------:R-:W-:Y:S05]  /*4de0*/  @!P3 BRA `(.L_x_99) ;  /* 0x000000000004b947 */ /* 0x000fea0003800000 */
[----:B------:R-:W-:Y:S01]  /*4df0*/  BPT.TRAP 0x1 ;  /* 0x000000040000795c */ /* 0x000fe20000300000 */
.L_x_99:
[----:B------:R-:W-:-:S04]  /*4e00*/  ULEA UR4, UR5, UR45, 0x3 ;  /* 0x0000002d05047291 */ /* 0x000fc8000f8e183f */
[----:B------:R-:W-:-:S04]  /*4e10*/  UIADD3 UR4, UR4, 0x60, URZ ;  /* 0x0000006004047890 */ /* 0x000fc8000fffe03f */
[----:B------:R-:W-:-:S09]  /*4e20*/  UPRMT UR4, UR50, 0x654, UR4 ;  /* 0x0000065432047896 */ /* 0x000fd20008000004 */
[----:B------:R-:W-:Y:S03]  /*4e30*/  SYNCS.ARRIVE.TRANS64.RED.A1T0 RZ, [UR4], RZ ;  /* 0x000000ffffff79a7 */ /* 0x000fe60008100404 */
.L_x_98:
[----:B------:R-:W-:Y:S05]  /*4e40*/  BSYNC B0 ;  /* 0x0000000000007941 */ /* 0x000fea0003800000 */
.L_x_97:
        /* <DEDUP_REMOVED lines=8> */
.L_x_102:
[C---:B-1----:R-:W-:Y:S01]  /*4ed0*/  LEA R12, R0.reuse, UR45, 0x3 ;  /* 0x0000002d000c7c11 */ /* 0x042fe2000f8e18ff */
[----:B------:R-:W-:Y:S01]  /*4ee0*/  BSSY B1, `(.L_x_103) ;  /* 0x0000006000017945 */ /* 0x000fe20003800000 */
[----:B------:R-:W-:Y:S02]  /*4ef0*/  SHF.L.U32 R13, R25, 0x1f, RZ ;  /* 0x0000001f190d7819 */ /* 0x000fe400000006ff */
[----:B------:R-:W-:Y:S02]  /*4f00*/  @!P4 LEA R14, R0, R21, 0xd ;  /* 0x00000015000ec211 */ /* 0x000fe400078e68ff */
[----:B------:R-:W1:Y:S03]  /*4f10*/  SYNCS.PHASECHK.TRANS64.TRYWAIT P3, [R12+URZ+0x40], R13 ;  /* 0x0000400d0c0075a7 */ /* 0x000e66000806017f */
[----:B------:R-:W-:Y:S01]  /*4f20*/  @!P4 IMAD R15, R155, 0x2, R14 ;  /* 0x000000029b0fc824 */ /* 0x000fe200078e020e */
[----:B-1----:R-:W-:Y:S06]  /*4f30*/  @!P3 BRA `(.L_x_104) ;  /* 0x0000004c0078b947 */ /* 0x002fec0003800000 */
.L_x_235:
[----:B------:R-:W-:Y:S05]  /*4f40*/  BSYNC B1 ;  /* 0x0000000000017941 */ /* 0x000fea0003800000 */
.L_x_103:
        /* <DEDUP_REMOVED lines=8> */
.L_x_101:
[----:B------:R-:W-:Y:S05]  /*4fd0*/  BSYNC B0 ;  /* 0x0000000000007941 */ /* 0x000fea0003800000 */
.L_x_100:
[--C-:B-1-3--:R-:W-:Y:S02]  /*4fe0*/  HADD2.F32 R12, -RZ, R4.reuse.H0_H0 ;  /* 0x20000004ff0c7230 */ /* 0x10afe40000004100 */
        /* <DEDUP_REMOVED lines=76> */
.L_x_106:
[----:B------:R-:W-:Y:S05]  /*54b0*/  BSYNC B0 ;  /* 0x0000000000007941 */ /* 0x000fea0003800000 */
.L_x_105:
[----:B------:R-:W-:Y:S06]  /*54c0*/  BAR.SYNC.DEFER_BLOCKING 0x1, 0x100 ;  /* 0x0044000000007b1d */ /* 0x000fec0000010000 */
[----:B------:R-:W-:Y:S04]  /*54d0*/  BSSY B0, `(.L_x_107) ;  /* 0x0000009000007945 */ /* 0x000fe80003800000 */
[----:B------:R-:W-:Y:S05]  /*54e0*/  @P0 BRA `(.L_x_108) ;  /* 0x00000000001c0947 */ /* 0x000fea0003800000 */
[----:B------:R-:W-:-:S13]  /*54f0*/  ISETP.NE.AND P3, PT, R160, 0x3, PT ;  /* 0x00000003a000780c */ /* 0x000fda0003f65270 */
[----:B------:R-:W-:Y:S05]  /*5500*/  @!P3 BRA `(.L_x_109) ;  /* 0x000000000004b947 */ /* 0x000fea0003800000 */
[----:B------:R-:W-:Y:S01]  /*5510*/  BPT.TRAP 0x1 ;  /* 0x000000040000795c */ /* 0x000fe20000300000 */
.L_x_109:
[----:B------:R-:W-:-:S04]  /*5520*/  ULEA UR4, UR5, UR45, 0x3 ;  /* 0x0000002d05047291 */ /* 0x000fc8000f8e183f */
[----:B------:R-:W-:-:S04]  /*5530*/  UIADD3 UR4, UR4, 0x60, URZ ;  /* 0x0000006004047890 */ /* 0x000fc8000fffe03f */
[----:B------:R-:W-:-:S09]  /*5540*/  UPRMT UR4, UR50, 0x654, UR4 ;  /* 0x0000065432047896 */ /* 0x000fd20008000004 */
[----:B------:R-:W-:Y:S03]  /*5550*/  SYNCS.ARRIVE.TRANS64.RED.A1T0 RZ, [UR4], RZ ;  /* 0x000000ffffff79a7 */ /* 0x000fe60008100404 */
.L_x_108:
[----:B------:R-:W-:Y:S05]  /*5560*/  BSYNC B0 ;  /* 0x0000000000007941 */ /* 0x000fea0003800000 */
.L_x_107:
        /* <DEDUP_REMOVED lines=8> */
.L_x_112:
[C---:B-1----:R-:W-:Y:S01]  /*55f0*/  LEA R12, R0.reuse, UR45, 0x3 ;  /* 0x0000002d000c7c11 */ /* 0x042fe2000f8e18ff */
[----:B------:R-:W-:Y:S01]  /*5600*/  BSSY B1, `(.L_x_113) ;  /* 0x0000006000017945 */ /* 0x000fe20003800000 */
[----:B------:R-:W-:Y:S02]  /*5610*/  SHF.L.U32 R13, R25, 0x1f, RZ ;  /* 0x0000001f190d7819 */ /* 0x000fe400000006ff */
[----:B------:R-:W-:Y:S02]  /*5620*/  @!P4 LEA R14, R0, R21, 0xd ;  /* 0x00000015000ec211 */ /* 0x000fe400078e68ff */
[----:B------:R-:W1:Y:S03]  /*5630*/  SYNCS.PHASECHK.TRANS64.TRYWAIT P3, [R12+URZ+0x40], R13 ;  /* 0x0000400d0c0075a7 */ /* 0x000e66000806017f */
[----:B------:R-:W-:Y:S01]  /*5640*/  @!P4 IMAD R15, R155, 0x2, R14 ;  /* 0x000000029b0fc824 */ /* 0x000fe200078e020e */
[----:B-1----:R-:W-:Y:S06]  /*5650*/  @!P3 BRA `(.L_x_114) ;  /* 0x0000004400c4b947 */ /* 0x002fec0003800000 */
.L_x_236:
[----:B------:R-:W-:Y:S05]  /*5660*/  BSYNC B1 ;  /* 0x0000000000017941 */ /* 0x000fea0003800000 */
.L_x_113:
        /* <DEDUP_REMOVED lines=8> */
.L_x_111:
[----:B------:R-:W-:Y:S05]  /*56f0*/  BSYNC B0 ;  /* 0x0000000000007941 */ /* 0x000fea0003800000 */
.L_x_110:
        /* <DEDUP_REMOVED lines=77> */
.L_x_116:
[----:B------:R-:W-:Y:S05]  /*5bd0*/  BSYNC B0 ;  /* 0x0000000000007941 */ /* 0x000fea0003800000 */
.L_x_115:
[----:B------:R-:W-:Y:S06]  /*5be0*/  BAR.SYNC.DEFER_BLOCKING 0x1, 0x100 ;  /* 0x0044000000007b1d */ /* 0x000fec0000010000 */
[----:B------:R-:W-:Y:S04]  /*5bf0*/  BSSY B0, `(.L_x_117) ;  /* 0x0000009000007945 */ /* 0x000fe80003800000 */
[----:B------:R-:W-:Y:S05]  /*5c00*/  @P0 BRA `(.L_x_118) ;  /* 0x00000000001c0947 */ /* 0x000fea0003800000 */
[----:B------:R-:W-:-:S13]  /*5c10*/  ISETP.NE.AND P3, PT, R160, 0x3, PT ;  /* 0x00000003a000780c */ /* 0x000fda0003f65270 */
[----:B------:R-:W-:Y:S05]  /*5c20*/  @!P3 BRA `(.L_x_119) ;  /* 0x000000000004b947 */ /* 0x000fea0003800000 */
[----:B------:R-:W-:Y:S01]  /*5c30*/  BPT.TRAP 0x1 ;  /* 0x000000040000795c */ /* 0x000fe20000300000 */
.L_x_119:
[----:B------:R-:W-:-:S04]  /*5c40*/  ULEA UR4, UR5, UR45, 0x3 ;  /* 0x0000002d05047291 */ /* 0x000fc8000f8e183f */
[----:B------:R-:W-:-:S04]  /*5c50*/  UIADD3 UR4, UR4, 0x60, URZ ;  /* 0x0000006004047890 */ /* 0x000fc8000fffe03f */
[----:B------:R-:W-:-:S09]  /*5c60*/  UPRMT UR4, UR50, 0x654, UR4 ;  /* 0x0000065432047896 */ /* 0x000fd20008000004 */
[----:B------:R-:W-:Y:S03]  /*5c70*/  SYNCS.ARRIVE.TRANS64.RED.A1T0 RZ, [UR4], RZ ;  /* 0x000000ffffff79a7 */ /* 0x000fe60008100404 */
.L_x_118:
[----:B------:R-:W-:Y:S05]  /*5c80*/  BSYNC B0 ;  /* 0x0000000000007941 */ /* 0x000fea0003800000 */
.L_x_117:
        /* <DEDUP_REMOVED lines=8> */
.L_x_122:
[----:B------:R-:W-:Y:S01]  /*5d10*/  SHF.L.U32 R25, R25, 0x1f, RZ ;  /* 0x0000001f19197819 */ /* 0x000fe200000006ff */
[----:B------:R-:W-:Y:S01]  /*5d20*/  BSSY B1, `(.L_x_123) ;  /* 0x0000006000017945 */ /* 0x000fe20003800000 */
[C---:B-1----:R-:W-:Y:S02]  /*5d30*/  LEA R14, R0.reuse, UR45, 0x3 ;  /* 0x0000002d000e7c11 */ /* 0x042fe4000f8e18ff */
[----:B------:R-:W-:Y:S02]  /*5d40*/  @!P4 LEA R0, R0, R21, 0xd ;  /* 0x000000150000c211 */ /* 0x000fe400078e68ff */
[----:B------:R-:W1:Y:S03]  /*5d50*/  SYNCS.PHASECHK.TRANS64.TRYWAIT P3, [R14+URZ+0x40], R25 ;  /* 0x000040190e0075a7 */ /* 0x000e66000806017f */
[----:B------:R-:W-:Y:S01]  /*5d60*/  @!P4 IMAD R12, R155, 0x2, R0 ;  /* 0x000000029b0cc824 */ /* 0x000fe200078e0200 */
[----:B-1----:R-:W-:Y:S06]  /*5d70*/  @!P3 BRA `(.L_x_124) ;  /* 0x000000400010b947 */ /* 0x002fec0003800000 */
.L_x_237:
[----:B------:R-:W-:Y:S05]  /*5d80*/  BSYNC B1 ;  /* 0x0000000000017941 */ /* 0x000fea0003800000 */
.L_x_123:
[----:B------:R-:W-:Y:S05]  /*5d90*/  @!P4 WARPSYNC.ALL ;  /* 0x000000000000c948 */ /* 0x000fea0003800000 */
[----:B------:R2:W3:Y:S04]  /*5da0*/  @!P4 LDSM.16.M88.4 R4, [R0] ;  /* 0x000000000004c83b */ /* 0x0004e80000000200 */
[----:B------:R2:W4:Y:S02]  /*5db0*/  @!P4 LDSM.16.M88.4 R8, [R12] ;  /* 0x000000000c08c83b */ /* 0x0005240000000200 */
.L_x_121:
[----:B------:R-:W-:Y:S05]  /*5dc0*/  BSYNC B0 ;  /* 0x0000000000007941 */ /* 0x000fea0003800000 */
.L_x_120:
[----:B---3--:R-:W-:Y:S02]  /*5dd0*/  HADD2.F32 R21, -RZ, R5.H0_H0 ;  /* 0x20000005ff157230 */ /* 0x008fe40000004100 */
[C---:B------:R-:W-:Y:S01]  /*5de0*/  FMUL R41, R157.reuse, R136 ;  /* 0x000000889d297220 */ /* 0x040fe20000400000 */
[----:B------:R-:W-:Y:S02]  /*5df0*/  HADD2.F32 R27, -RZ, R7.H0_H0 ;  /* 0x20000007ff1b7230 */ /* 0x000fe40000004100 */
[C---:B--2---:R-:W-:Y:S01]  /*5e00*/  FMUL R0, R157.reuse, R137 ;  /* 0x000000899d007220 */ /* 0x044fe20000400000 */
[--C-:B-1----:R-:W-:Y:S02]  /*5e10*/  HADD2.F32 R13, -RZ, R4.reuse.H0_H0 ;  /* 0x20000004ff0d7230 */ /* 0x102fe40000004100 */
[C---:B------:R-:W-:Y:S01]  /*5e20*/  FMUL R138, R157.reuse, R138 ;  /* 0x0000008a9d8a7220 */ /* 0x040fe20000400000 */
[----:B------:R-:W-:Y:S02]  /*5e30*/  HADD2.F32 R15, -RZ, R4.H1_H1 ;  /* 0x30000004ff0f7230 */ /* 0x000fe40000004100 */
[----:B------:R-:W-:Y:S01]  /*5e40*/  FMUL R4, R157, R139 ;  /* 0x0000008b9d047220 */ /* 0x000fe20000400000 */
[----:B------:R-:W-:-:S02]  /*5e50*/  HADD2.F32 R5, -RZ, R5.H1_H1 ;  /* 0x30000005ff057230 */ /* 0x000fc40000004100 */
[C---:B------:R-:W-:Y:S01]  /*5e60*/  FMUL R140, R157.reuse, R140 ;  /* 0x0000008c9d8c7220 */ /* 0x040fe20000400000 */
[--C-:B------:R-:W-:Y:S02]  /*5e70*/  HADD2.F32 R23, -RZ, R6.reuse.H0_H0 ;  /* 0x20000006ff177230 */ /* 0x100fe40000004100 */
[C---:B------:R-:W-:Y:S01]  /*5e80*/  FMUL R142, R157.reuse, R142 ;  /* 0x0000008e9d8e7220 */ /* 0x040fe20000400000 */
[----:B------:R-:W-:Y:S02]  /*5e90*/  HADD2.F32 R25, -RZ, R6.H1_H1 ;  /* 0x30000006ff197230 */ /* 0x000fe40000004100 */
[C---:B------:R-:W-:Y:S01]  /*5ea0*/  FMUL R6, R157.reuse, R141 ;  /* 0x0000008d9d067220 */ /* 0x040fe20000400000 */
[----:B------:R-:W-:Y:S02]  /*5eb0*/  HADD2.F32 R7, -RZ, R7.H1_H1 ;  /* 0x30000007ff077230 */ /* 0x000fe40000004100 */
[----:B------:R-:W-:Y:S01]  /*5ec0*/  FMUL R12, R157, R143 ;  /* 0x0000008f9d0c7220 */ /* 0x000fe20000400000 */
[----:B----4-:R-:W-:-:S02]  /*5ed0*/  HADD2.F32 R33, -RZ, R9.H0_H0 ;  /* 0x20000009ff217230 */ /* 0x010fc40000004100 */
[C---:B------:R-:W-:Y:S01]  /*5ee0*/  FMUL R148, R157.reuse, R148 ;  /* 0x000000949d947220 */ /* 0x040fe20000400000 */
[--C-:B------:R-:W-:Y:S02]  /*5ef0*/  HADD2.F32 R35, -RZ, R10.reuse.H0_H0 ;  /* 0x2000000aff237230 */ /* 0x100fe40000004100 */
[C---:B------:R-:W-:Y:S01]  /*5f00*/  FMUL R26, R157.reuse, R149 ;  /* 0x000000959d1a7220 */ /* 0x040fe20000400000 */
[----:B------:R-:W-:Y:S02]  /*5f10*/  HADD2.F32 R37, -RZ, R10.H1_H1 ;  /* 0x3000000aff257230 */ /* 0x000fe40000004100 */
[C---:B------:R-:W-:Y:S01]  /*5f20*/  FMUL R144, R157.reuse, R144 ;  /* 0x000000909d907220 */ /* 0x040fe20000400000 */
[----:B------:R-:W-:Y:S02]  /*5f30*/  HADD2.F32 R39, -RZ, R11.H0_H0 ;  /* 0x2000000bff277230 */ /* 0x000fe40000004100 */
[----:B------:R-:W-:Y:S01]  /*5f40*/  FMUL R14, R157, R145 ;  /* 0x000000919d0e7220 */ /* 0x000fe20000400000 */
[----:B------:R-:W-:-:S02]  /*5f50*/  HADD2.F32 R29, -RZ, R8.H0_H0 ;  /* 0x20000008ff1d7230 */ /* 0x000fc40000004100 */
[C---:B------:R-:W-:Y:S01]  /*5f60*/  FMUL R146, R157.reuse, R146 ;  /* 0x000000929d927220 */ /* 0x040fe20000400000 */
[----:B------:R-:W-:Y:S02]  /*5f70*/  HADD2.F32 R31, -RZ, R8.H1_H1 ;  /* 0x30000008ff1f7230 */ /* 0x000fe40000004100 */
[C---:B------:R-:W-:Y:S01]  /*5f80*/  FMUL R24, R157.reuse, R147 ;  /* 0x000000939d187220 */ /* 0x040fe20000400000 */
[----:B------:R-:W-:Y:S02]  /*5f90*/  HADD2.F32 R9, -RZ, R9.H1_H1 ;  /* 0x30000009ff097230 */ /* 0x000fe40000004100 */
[C---:B------:R-:W-:Y:S01]  /*5fa0*/  FMUL R150, R157.reuse, R150 ;  /* 0x000000969d967220 */ /* 0x040fe20000400000 */
[----:B------:R-:W-:Y:S02]  /*5fb0*/  HADD2.F32 R11, -RZ, R11.H1_H1 ;  /* 0x3000000bff0b7230 */ /* 0x000fe40000004100 */
[----:B------:R-:W-:Y:S01]  /*5fc0*/  FMUL R28, R157, R151 ;  /* 0x000000979d1c7220 */ /* 0x000fe20000400000 */
[C---:B------:R-:W-:Y:S01]  /*5fd0*/  FFMA R13, R156.reuse, R13, R41 ;  /* 0x0000000d9c0d7223 */ /* 0x040fe20000000029 */
        /* <DEDUP_REMOVED lines=22> */
[----:B------:R-:W-:Y:S01]  /*6140*/  F2FP.RELU.F16.F32.PACK_AB R32, R14, R29 ;  /* 0x0000001d0e20723e */ /* 0x000fe200000008ff */
[----:B------:R1:W-:Y:S01]  /*6150*/  STSM.16.M88.4 [R20+0x6200], R8 ;  /* 0x0062000814007844 */ /* 0x0003e20000000200 */
[----:B------:R-:W-:Y:S02]  /*6160*/  F2FP.RELU.F16.F32.PACK_AB R33, R24, R33 ;  /* 0x000000211821723e */ /* 0x000fe400000008ff */
        /* <DEDUP_REMOVED lines=19> */
.L_x_126:
[----:B------:R-:W-:Y:S05]  /*62a0*/  BSYNC B0 ;  /* 0x0000000000007941 */ /* 0x000fea0003800000 */
.L_x_125:
[----:B------:R-:W-:Y:S06]  /*62b0*/  BAR.SYNC.DEFER_BLOCKING 0x1, 0x100 ;  /* 0x0044000000007b1d */ /* 0x000fec0000010000 */
[----:B------:R-:W-:Y:S04]  /*62c0*/  BSSY B0, `(.L_x_127) ;  /* 0x0000009000007945 */ /* 0x000fe80003800000 */
[----:B------:R-:W-:Y:S05]  /*62d0*/  @P0 BRA `(.L_x_128) ;  /* 0x00000000001c0947 */ /* 0x000fea0003800000 */
[----:B------:R-:W-:-:S13]  /*62e0*/  ISETP.NE.AND P0, PT, R160, 0x3, PT ;  /* 0x00000003a000780c */ /* 0x000fda0003f05270 */
[----:B------:R-:W-:Y:S05]  /*62f0*/  @!P0 BRA `(.L_x_129) ;  /* 0x0000000000048947 */ /* 0x000fea0003800000 */
[----:B------:R-:W-:Y:S01]  /*6300*/  BPT.TRAP 0x1 ;  /* 0x000000040000795c */ /* 0x000fe20000300000 */
.L_x_129:
[----:B------:R-:W-:-:S04]  /*6310*/  ULEA UR4, UR36, UR45, 0x3 ;  /* 0x0000002d24047291 */ /* 0x000fc8000f8e183f */
[----:B------:R-:W-:-:S04]  /*6320*/  UIADD3 UR4, UR4, 0x60, URZ ;  /* 0x0000006004047890 */ /* 0x000fc8000fffe03f */
[----:B------:R-:W-:-:S09]  /*6330*/  UPRMT UR4, UR50, 0x654, UR4 ;  /* 0x0000065432047896 */ /* 0x000fd20008000004 */
[----:B------:R-:W-:Y:S03]  /*6340*/  SYNCS.ARRIVE.TRANS64.RED.A1T0 RZ, [UR4], RZ ;  /* 0x000000ffffff79a7 */ /* 0x000fe60008100404 */
.L_x_128:
[----:B------:R-:W-:Y:S05]  /*6350*/  BSYNC B0 ;  /* 0x0000000000007941 */ /* 0x000fea0003800000 */
.L_x_127:
[----:B------:R-:W-:Y:S01]  /*6360*/  IADD3 R16, P0, R16, UR46, RZ ;  /* 0x0000002e10107c10 */ /* 0x000fe2000ff1e0ff */
[----:B------:R-:W-:Y:S01]  /*6370*/  ULDC.64 UR4, c[0x0][0x8f8] ;  /* 0x00023e0000047ab9 */ /* 0x000fe20000000a00 */
[----:B------:R-:W-:Y:S01]  /*6380*/  UIADD3 UR36, UR36, 0x1, URZ ;  /* 0x0000000124247890 */ /* 0x000fe2000fffe03f */
[----:B------:R-:W-:Y:S01]  /*6390*/  PRMT R0, RZ, 0x7610, R0 ;  /* 0x00007610ff007816 */ /* 0x000fe20000000000 */
[----:B------:R-:W-:Y:S01]  /*63a0*/  UMOV UR55, 0xffffffff ;  /* 0xffffffff00377882 */ /* 0x000fe20000000000 */
[----:B------:R-:W-:Y:S01]  /*63b0*/  IADD3.X R17, R17, UR38, RZ, P0, !PT ;  /* 0x0000002611117c10 */ /* 0x000fe200087fe4ff */
[----:B------:R-:W-:Y:S01]  /*63c0*/  UISETP.NE.AND UP0, UPT, UR36, 0x4, UPT ;  /* 0x000000042400788c */ /* 0x000fe2000bf05270 */
[----:B------:R-:W-:Y:S01]  /*63d0*/  ISETP.GE.U32.AND P0, PT, R16, UR4, PT ;  /* 0x0000000410007c0c */ /* 0x000fe2000bf06070 */
[----:B------:R-:W-:Y:S01]  /*63e0*/  IMAD.MOV.U32 R23, RZ, RZ, -0x1 ;  /* 0xffffffffff177424 */ /* 0x000fe200078e00ff */
[----:B------:R-:W-:Y:S01]  /*63f0*/  MOV R158, 0xffffffff ;  /* 0xffffffff009e7802 */ /* 0x000fe20000000f00 */
[----:B------:R-:W-:Y:S01]  /*6400*/  USEL UR36, UR36, URZ, UP0 ;  /* 0x0000003f24247287 */ /* 0x000fe20008000000 */
[----:B------:R-:W-:-:S13]  /*6410*/  ISETP.GE.U32.AND.EX P0, PT, R17, UR5, PT, P0 ;  /* 0x0000000511007c0c */ /* 0x000fda000bf06100 */
[----:B------:R-:W-:Y:S05]  /*6420*/  @P0 BRA `(.L_x_130) ;  /* 0x0000000400680947 */ /* 0x000fea0003800000 */
[----:B------:R-:W2:Y:S01]  /*6430*/  S2R R12, SR_CTAID.X ;  /* 0x00000000000c7919 */ /* 0x000ea20000002500 */
[----:B-1----:R-:W1:Y:S01]  /*6440*/  LDC.64 R10, c[0x0][0x8d0] ;  /* 0x00023400ff0a7b82 */ /* 0x002e620000000a00 */
[----:B------:R-:W-:Y:S01]  /*6450*/  ULDC UR4, c[0x0][0x150] ;  /* 0x0000540000047ab9 */ /* 0x000fe20000000800 */
[----:B------:R-:W-:Y:S01]  /*6460*/  IMAD.MOV.U32 R8, RZ, RZ, R16 ;  /* 0x000000ffff087224 */ /* 0x000fe200078e0010 */
[----:B------:R-:W3:Y:S01]  /*6470*/  S2R R24, SR_CTAID.Y ;  /* 0x0000000000187919 */ /* 0x000ee20000002600 */
[----:B------:R-:W-:-:S04]  /*6480*/  IMAD.MOV.U32 R9, RZ, RZ, R17 ;  /* 0x000000ffff097224 */ /* 0x000fc800078e0011 */
[----:B------:R-:W4:Y:S08]  /*6490*/  LDC R25, c[0x0][0x144] ;  /* 0x00005100ff197b82 */ /* 0x000f300000000800 */
[----:B------:R-:W3:Y:S08]  /*64a0*/  LDC R0, c[0x0][0x8d8] ;  /* 0x00023600ff007b82 */ /* 0x000ef00000000800 */
[----:B------:R-:W3:Y:S01]  /*64b0*/  LDC.64 R14, c[0x0][0x8c8] ;  /* 0x00023200ff0e7b82 */ /* 0x000ee20000000a00 */
[----:B-1----:R-:W-:-:S04]  /*64c0*/  ISETP.NE.U32.AND P0, PT, R10, RZ, PT ;  /* 0x000000ff0a00720c */ /* 0x002fc80003f05070 */
[----:B------:R-:W-:Y:S02]  /*64d0*/  ISETP.NE.AND.EX P0, PT, R11, RZ, PT, P0 ;  /* 0x000000ff0b00720c */ /* 0x000fe40003f05300 */
[----:B--2---:R-:W-:-:S05]  /*64e0*/  I2FP.F32.U32 R3, R12 ;  /* 0x0000000c00037245 */ /* 0x004fca0000201000 */
[----:B------:R-:W-:-:S04]  /*64f0*/  FMUL R3, R3, UR4 ;  /* 0x0000000403037c20 */ /* 0x000fc80008400000 */
[----:B------:R1:W2:Y:S02]  /*6500*/  F2I.U32.TRUNC.NTZ R23, R3 ;  /* 0x0000000300177305 */ /* 0x0002a4000020f000 */
[----:B----4-:R-:W-:Y:S05]  /*6510*/  @!P0 BRA `(.L_x_131) ;  /* 0x0000000000288947 */ /* 0x010fea0003800000 */
[----:B-1----:R-:W1:Y:S02]  /*6520*/  LDC R3, c[0x0][0x8dc] ;  /* 0x00023700ff037b82 */ /* 0x002e640000000800 */
[----:B-1----:R-:W-:-:S04]  /*6530*/  IADD3 R3, P0, R16, R3, RZ ;  /* 0x0000000310037210 */ /* 0x002fc80007f1e0ff */
        /* <DEDUP_REMOVED lines=8> */
.L_x_131:
[----:B------:R-:W4:Y:S01]  /*65c0*/  LDC.64 R20, c[0x0][0x8e8] ;  /* 0x00023a00ff147b82 */ /* 0x000f220000000a00 */
[-C--:B---3--:R-:W-:Y:S01]  /*65d0*/  SHF.R.U64 R31, R8, R0.reuse, R9 ;  /* 0x00000000081f7219 */ /* 0x088fe20000001209 */
[----:B--2---:R-:W-:Y:S01]  /*65e0*/  IMAD.MOV R23, RZ, RZ, -R23 ;  /* 0x000000ffff177224 */ /* 0x004fe200078e0a17 */
[----:B------:R-:W-:Y:S01]  /*65f0*/  SHF.R.U32.HI R0, RZ, R0, R9 ;  /* 0x00000000ff007219 */ /* 0x000fe20000011609 */
[----:B------:R-:W-:Y:S01]  /*6600*/  ULDC UR4, c[0x0][0x154] ;  /* 0x0000550000047ab9 */ /* 0x000fe20000000800 */
[----:B-1----:R-:W-:Y:S01]  /*6610*/  IADD3 R3, P0, RZ, -R31, RZ ;  /* 0x8000001fff037210 */ /* 0x002fe20007f1e0ff */
[----:B------:R-:W-:Y:S02]  /*6620*/  IMAD R26, R25, R23, R12 ;  /* 0x00000017191a7224 */ /* 0x000fe400078e020c */
[----:B------:R-:W1:Y:S01]  /*6630*/  LDC R6, c[0x0][0x8c0] ;  /* 0x00023000ff067b82 */ /* 0x000e620000000800 */
[----:B------:R-:W-:Y:S01]  /*6640*/  IADD3.X R5, RZ, ~R0, RZ, P0, !PT ;  /* 0x80000000ff057210 */ /* 0x000fe200007fe4ff */
[----:B------:R-:W-:-:S04]  /*6650*/  IMAD.MOV.U32 R7, RZ, RZ, 0x1 ;  /* 0x00000001ff077424 */ /* 0x000fc800078e00ff */
[-C--:B------:R-:W-:Y:S02]  /*6660*/  IMAD R0, R5, R14.reuse, RZ ;  /* 0x0000000e05007224 */ /* 0x080fe400078e02ff */
[----:B------:R-:W2:Y:S01]  /*6670*/  LDC R8, c[0x0][0x8b0] ;  /* 0x00022c00ff087b82 */ /* 0x000ea20000000800 */
[----:B------:R-:W-:-:S04]  /*6680*/  IMAD.WIDE.U32 R4, R3, R14, R16 ;  /* 0x0000000e03047225 */ /* 0x000fc800078e0010 */
[----:B------:R-:W-:Y:S01]  /*6690*/  IMAD R3, R3, R15, R0 ;  /* 0x0000000f03037224 */ /* 0x000fe200078e0200 */
[----:B------:R-:W-:Y:S02]  /*66a0*/  I2FP.F32.U32 R0, R24 ;  /* 0x0000001800007245 */ /* 0x000fe40000201000 */
[----:B------:R-:W3:Y:S01]  /*66b0*/  LDC R28, c[0x0][0x900] ;  /* 0x00024000ff1c7b82 */ /* 0x000ee20000000800 */
[----:B------:R-:W-:Y:S01]  /*66c0*/  IMAD.IADD R3, R5, 0x1, R3 ;  /* 0x0000000105037824 */ /* 0x000fe200078e0203 */
[----:B----4-:R-:W-:Y:S01]  /*66d0*/  ISETP.NE.U32.AND P0, PT, R20, RZ, PT ;  /* 0x000000ff1400720c */ /* 0x010fe20003f05070 */
[----:B------:R-:W-:Y:S01]  /*66e0*/  FMUL R0, R0, UR4 ;  /* 0x0000000400007c20 */ /* 0x000fe20008400000 */
[----:B------:R-:W-:Y:S02]  /*66f0*/  MOV R5, 0xffffffff ;  /* 0xffffffff00057802 */ /* 0x000fe40000000f00 */
[----:B------:R-:W-:Y:S01]  /*6700*/  ISETP.NE.AND.EX P0, PT, R21, RZ, PT, P0 ;  /* 0x000000ff1500720c */ /* 0x000fe20003f05300 */
[----:B------:R4:W3:Y:S01]  /*6710*/  F2I.U32.TRUNC.NTZ R13, R0 ;  /* 0x00000000000d7305 */ /* 0x0008e2000020f000 */
[----:B------:R-:W4:Y:S01]  /*6720*/  LDC R15, c[0x0][0x148] ;  /* 0x00005200ff0f7b82 */ /* 0x000f220000000800 */
[----:B-1----:R-:W-:-:S02]  /*6730*/  SHF.R.U64 R12, R4, R6, R3 ;  /* 0x00000006040c7219 */ /* 0x002fc40000001203 */
[----:B------:R-:W-:-:S05]  /*6740*/  SHF.R.U32.HI R3, RZ, R6, R3 ;  /* 0x00000006ff037219 */ /* 0x000fca0000011603 */
[----:B------:R-:W1:Y:S01]  /*6750*/  LDC R25, c[0x0][0x8a8] ;  /* 0x00022a00ff197b82 */ /* 0x000e620000000800 */
[-CC-:B--2---:R-:W-:Y:S02]  /*6760*/  SHF.R.U64 R10, R12, R8.reuse, R3.reuse ;  /* 0x000000080c0a7219 */ /* 0x184fe40000001203 */
[----:B------:R-:W-:-:S05]  /*6770*/  SHF.R.U32.HI R3, RZ, R8, R3 ;  /* 0x00000008ff037219 */ /* 0x000fca0000011603 */
[----:B------:R-:W2:Y:S01]  /*6780*/  LDC R27, c[0x0][0x8f0] ;  /* 0x00023c00ff1b7b82 */ /* 0x000ea20000000800 */
[-C--:B---3--:R-:W-:Y:S02]  /*6790*/  SHF.L.U32 R4, R5, R28.reuse, RZ ;  /* 0x0000001c05047219 */ /* 0x088fe400000006ff */
[-CC-:B------:R-:W-:Y:S02]  /*67a0*/  SHF.R.U64 R14, R10, R28.reuse, R3.reuse ;  /* 0x0000001c0a0e7219 */ /* 0x180fe40000001203 */
[----:B------:R-:W-:Y:S02]  /*67b0*/  SHF.R.U32.HI R5, RZ, R28, R3 ;  /* 0x0000001cff057219 */ /* 0x000fe40000011603 */
[----:B------:R-:W-:Y:S01]  /*67c0*/  LOP3.LUT R23, RZ, R4, RZ, 0x33, !PT ;  /* 0x00000004ff177212 */ /* 0x000fe200078e33ff */
[----:B------:R-:W3:Y:S01]  /*67d0*/  LDC R29, c[0x0][0x8e0] ;  /* 0x00023800ff1d7b82 */ /* 0x000ee20000000800 */
[----:B------:R-:W-:Y:S01]  /*67e0*/  SHF.L.U32 R28, R7, R28, RZ ;  /* 0x0000001c071c7219 */ /* 0x000fe200000006ff */
[----:B------:R-:W-:-:S06]  /*67f0*/  IMAD.MOV.U32 R4, RZ, RZ, R14 ;  /* 0x000000ffff047224 */ /* 0x000fcc00078e000e */
[----:B------:R-:W1:Y:S01]  /*6800*/  LDC R30, c[0x0][0x8b8] ;  /* 0x00022e00ff1e7b82 */ /* 0x000e620000000800 */
[----:B------:R-:W-:Y:S05]  /*6810*/  @!P0 BRA `(.L_x_132) ;  /* 0x0000000000288947 */ /* 0x000fea0003800000 */
[----:B------:R-:W5:Y:S02]  /*6820*/  LDC R3, c[0x0][0x8f4] ;  /* 0x00023d00ff037b82 */ /* 0x000f640000000800 */
[----:B-----5:R-:W-:-:S04]  /*6830*/  IADD3 R3, P0, R14, R3, RZ ;  /* 0x000000030e037210 */ /* 0x020fc80007f1e0ff */
        /* <DEDUP_REMOVED lines=8> */
.L_x_132:
[----:B------:R-:W-:Y:S02]  /*68c0*/  ISETP.NE.AND P0, PT, R2, 0x1, PT ;  /* 0x000000010200780c */ /* 0x000fe40003f05270 */
[----:B--2-4-:R-:W-:Y:S01]  /*68d0*/  SHF.R.U64 R0, R4, R27, R5 ;  /* 0x0000001b04007219 */ /* 0x014fe20000001205 */
[----:B-1----:R-:W-:Y:S01]  /*68e0*/  VIADD R5, R25, 0xffffffff ;  /* 0xffffffff19057836 */ /* 0x002fe20000000000 */
[----:B------:R-:W-:Y:S02]  /*68f0*/  LOP3.LUT R23, R10, R23, RZ, 0xc0, !PT ;  /* 0x000000170a177212 */ /* 0x000fe400078ec0ff */
[----:B------:R-:W-:Y:S01]  /*6900*/  IADD3 R13, -R13, RZ, RZ ;  /* 0x000000ff0d0d7210 */ /* 0x000fe20007ffe1ff */
[----:B------:R-:W-:Y:S01]  /*6910*/  IMAD.MOV R3, RZ, RZ, -R0 ;  /* 0x000000ffff037224 */ /* 0x000fe200078e0a00 */
[----:B------:R-:W-:Y:S01]  /*6920*/  LOP3.LUT R5, R12, R5, RZ, 0xc0, !PT ;  /* 0x000000050c057212 */ /* 0x000fe200078ec0ff */
[----:B------:R-:W-:Y:S01]  /*6930*/  IMAD R23, R28, R0, R23 ;  /* 0x000000001c177224 */ /* 0x000fe200078e0217 */
[----:B------:R-:W-:Y:S01]  /*6940*/  R2UR UR55, R31 ;  /* 0x000000001f3772ca */ /* 0x000fe200000e0000 */
[----:B---3--:R-:W-:Y:S01]  /*6950*/  IMAD R0, R3, R29, R14 ;  /* 0x0000001d03007224 */ /* 0x008fe200078e020e */
[----:B------:R-:W-:Y:S01]  /*6960*/  MOV R3, 0x1 ;  /* 0x0000000100037802 */ /* 0x000fe20000000f00 */
[----:B------:R-:W-:-:S02]  /*6970*/  @P0 IMAD R26, R15, R13, R24 ;  /* 0x0000000d0f1a0224 */ /* 0x000fc400078e0218 */
[----:B------:R-:W-:Y:S02]  /*6980*/  IMAD R0, R0, R25, R5 ;  /* 0x0000001900007224 */ /* 0x000fe400078e0205 */
[----:B------:R-:W-:-:S05]  /*6990*/  IMAD R23, R23, R30, R26 ;  /* 0x0000001e17177224 */ /* 0x000fca00078e021a */
[----:B------:R-:W-:Y:S02]  /*69a0*/  SEL R158, R0, R23, !P0 ;  /* 0x00000017009e7207 */ /* 0x000fe40004000000 */
[----:B------:R-:W-:Y:S02]  /*69b0*/  SEL R23, R23, R0, !P0 ;  /* 0x0000000017177207 */ /* 0x000fe40004000000 */
[----:B------:R-:W-:-:S07]  /*69c0*/  PRMT R0, R3, 0x7610, R0 ;  /* 0x0000761003007816 */ /* 0x000fce0000000000 */
.L_x_130:
[----:B------:R-:W-:Y:S01]  /*69d0*/  UIADD3 UR43, UR44, UR43, URZ ;  /* 0x0000002b2c2b7290 */ /* 0x000fe2000fffe03f */
[----:B------:R-:W-:Y:S01]  /*69e0*/  LOP3.LUT P0, RZ, R0, 0xff, RZ, 0xc0, !PT ;  /* 0x000000ff00ff7812 */ /* 0x000fe2000780c0ff */
[----:B------:R-:W-:Y:S02]  /*69f0*/  UIADD3 UR39, UR39, 0x8, URZ ;  /* 0x0000000827277890 */ /* 0x000fe4000fffe03f */
[----:B------:R-:W-:Y:S02]  /*6a00*/  USHF.R.U32.HI UR4, URZ, 0x2, UR43 ;  /* 0x000000023f047899 */ /* 0x000fe4000801162b */
[----:B------:R-:W-:Y:S02]  /*6a10*/  UISETP.GT.U32.AND UP0, UPT, UR43, 0x3, UPT ;  /* 0x000000032b00788c */ /* 0x000fe4000bf04070 */
[----:B------:R-:W-:Y:S02]  /*6a20*/  ULOP3.LUT UR4, UR4, 0x1, URZ, 0xc0, !UPT ;  /* 0x0000000104047892 */ /* 0x000fe4000f8ec03f */
[----:B------:R-:W-:-:S02]  /*6a30*/  UISETP.LT.U32.AND UP1, UPT, UR44, 0x4, UP0 ;  /* 0x000000042c00788c */ /* 0x000fc40008721070 */
[----:B------:R-:W-:Y:S02]  /*6a40*/  UISETP.NE.U32.AND UP2, UPT, UR4, 0x1, UPT ;  /* 0x000000010400788c */ /* 0x000fe4000bf45070 */
[----:B------:R-:W-:Y:S02]  /*6a50*/  USEL UR5, URZ, 0x1, !UP1 ;  /* 0x000000013f057887 */ /* 0x000fe4000c800000 */
[----:B------:R-:W-:Y:S02]  /*6a60*/  UISETP.GT.U32.AND UP0, UPT, UR44, 0x3, !UP2 ;  /* 0x000000032c00788c */ /* 0x000fe4000d704070 */
[----:B------:R-:W-:Y:S02]  /*6a70*/  ULOP3.LUT UR43, UR43, 0x3, URZ, 0xc0, !UPT ;  /* 0x000000032b2b7892 */ /* 0x000fe4000f8ec03f */
[----:B------:R-:W-:-:S04]  /*6a80*/  USEL UR4, URZ, 0x1, !UP0 ;  /* 0x000000013f047887 */ /* 0x000fc8000c000000 */
[----:B------:R-:W-:Y:S01]  /*6a90*/  ULOP3.LUT UR42, UR4, UR42, UR5, 0x96, !UPT ;  /* 0x0000002a042a7292 */ /* 0x000fe2000f8e9605 */
[----:B------:R-:W-:Y:S11]  /*6aa0*/  @P0 BRA `(.L_x_133) ;  /* 0xffffffac00180947 */ /* 0x000ff6000383ffff */
[----:B------:R-:W-:-:S13]  /*6ab0*/  PLOP3.LUT P0, PT, PT, PT, PT, 0x8, 0x0 ;  /* 0x000000000000781c */ /* 0x000fda0003f0e170 */
.L_x_22:
[----:B------:R-:W-:Y:S05]  /*6ac0*/  @P0 BRA `(.L_x_14) ;  /* 0x0000002c00f80947 */ /* 0x000fea0003800000 */
[----:B------:R-:W-:Y:S01]  /*6ad0*/  ULDC.64 UR6, c[0x0][0x588] ;  /* 0x0001620000067ab9 */ /* 0x000fe20000000a00 */
[----:B------:R-:W-:Y:S01]  /*6ae0*/  ISETP.NE.AND.EX P1, PT, R162, RZ, PT, P1 ;  /* 0x000000ffa200720c */ /* 0x000fe20003f25310 */
[----:B------:R-:W-:-:S04]  /*6af0*/  DEPBAR.LE SB0, 0x0 ;  /* 0x000080000000791a */ /* 0x000fc80000000000 */
[----:B------:R-:W-:Y:S01]  /*6b00*/  ISETP.NE.U32.AND P0, PT, RZ, UR6, PT ;  /* 0x00000006ff007c0c */ /* 0x000fe2000bf05070 */
[----:B------:R-:W-:Y:S03]  /*6b10*/  BSSY B0, `(.L_x_134) ;  /* 0x0000014000007945 */ /* 0x000fe60003800000 */
[----:B------:R-:W-:-:S13]  /*6b20*/  ISETP.NE.AND.EX P0, PT, RZ, UR7, PT, P0 ;  /* 0x00000007ff007c0c */ /* 0x000fda000bf05300 */
[----:B------:R-:W-:Y:S05]  /*6b30*/  @P0 BRA P1, `(.L_x_135) ;  /* 0x0000000000440947 */ /* 0x000fea0000800000 */
[----:B------:R-:W-:-:S04]  /*6b40*/  ISETP.NE.U32.AND P0, PT, R161, RZ, PT ;  /* 0x000000ffa100720c */ /* 0x000fc80003f05070 */
[----:B------:R-:W-:-:S13]  /*6b50*/  ISETP.NE.AND.EX P0, PT, R162, RZ, PT, P0 ;  /* 0x000000ffa200720c */ /* 0x000fda0003f05300 */
[----:B------:R-:W-:Y:S05]  /*6b60*/  @!P0 BRA `(.L_x_136) ;  /* 0x00000000002c8947 */ /* 0x000fea0003800000 */
[----:B------:R-:W-:-:S13]  /*6b70*/  LOP3.LUT P0, RZ, R154, 0xff, RZ, 0xc0, !PT ;  /* 0x000000ff9aff7812 */ /* 0x000fda000780c0ff */
[----:B------:R-:W-:Y:S05]  /*6b80*/  @!P0 BRA `(.L_x_137) ;  /* 0x0000000000108947 */ /* 0x000fea0003800000 */
[----:B-----5:R-:W-:-:S13]  /*6b90*/  FSETP.NEU.AND P0, PT, R156, RZ, PT ;  /* 0x000000ff9c00720b */ /* 0x020fda0003f0d000 */
[----:B------:R-:W-:Y:S05]  /*6ba0*/  @!P0 BREAK B0 ;  /* 0x0000000000008942 */ /* 0x000fea0003800000 */
[----:B------:R-:W-:Y:S05]  /*6bb0*/  @P0 BRA `(.L_x_135) ;  /* 0x0000000000240947 */ /* 0x000fea0003800000 */
[----:B------:R-:W-:Y:S05]  /*6bc0*/  BRA `(.L_x_14) ;  /* 0x0000002c00b87947 */ /* 0x000fea0003800000 */
.L_x_137:
[----:B------:R-:W-:-:S04]  /*6bd0*/  ISETP.NE.U32.AND P0, PT, RZ, UR6, PT ;  /* 0x00000006ff007c0c */ /* 0x000fc8000bf05070 */
[----:B------:R-:W-:-:S13]  /*6be0*/  ISETP.NE.AND.EX P0, PT, RZ, UR7, PT, P0 ;  /* 0x00000007ff007c0c */ /* 0x000fda000bf05300 */
[----:B------:R-:W-:Y:S05]  /*6bf0*/  @!P0 BREAK B0 ;  /* 0x0000000000008942 */ /* 0x000fea0003800000 */
[----:B------:R-:W-:Y:S05]  /*6c00*/  @P0 BRA `(.L_x_135) ;  /* 0x0000000000100947 */ /* 0x000fea0003800000 */
[----:B------:R-:W-:Y:S05]  /*6c10*/  BRA `(.L_x_14) ;  /* 0x0000002c00a47947 */ /* 0x000fea0003800000 */
.L_x_136:
[----:B-----5:R-:W-:-:S13]  /*6c20*/  FSETP.NEU.AND P0, PT, R156, RZ, PT ;  /* 0x000000ff9c00720b */ /* 0x020fda0003f0d000 */
[----:B------:R-:W-:Y:S05]  /*6c30*/  @!P0 BREAK B0 ;  /* 0x0000000000008942 */ /* 0x000fea0003800000 */
[----:B------:R-:W-:Y:S05]  /*6c40*/  @!P0 BRA `(.L_x_14) ;  /* 0x0000002c00988947 */ /* 0x000fea0003800000 */
.L_x_135:
[----:B-1----:R-:W-:Y:S05]  /*6c50*/  BSYNC B0 ;  /* 0x0000000000007941 */ /* 0x002fea0003800000 */
.L_x_134:
[----:B------:R-:W-:-:S04]  /*6c60*/  LOP3.LUT R19, R19, 0x1, RZ, 0xfc, !PT ;  /* 0x0000000113137812 */ /* 0x000fc800078efcff */
[----:B------:R-:W-:-:S13]  /*6c70*/  ISETP.NE.AND P0, PT, R19, 0x3, PT ;  /* 0x000000031300780c */ /* 0x000fda0003f05270 */
[----:B------:R-:W-:Y:S05]  /*6c80*/  @!P0 BRA `(.L_x_138) ;  /* 0x0000000000048947 */ /* 0x000fea0003800000 */
[----:B------:R-:W-:Y:S01]  /*6c90*/  BPT.TRAP 0x1 ;  /* 0x000000040000795c */ /* 0x000fe20000300000 */
.L_x_138:
[----:B------:R-:W1:Y:S01]  /*6ca0*/  S2UR UR5, SR_CgaCtaId ;  /* 0x00000000000579c3 */ /* 0x000e620000008800 */
[----:B------:R-:W-:Y:S02]  /*6cb0*/  UMOV UR4, 0x400 ;  /* 0x0000040000047882 */ /* 0x000fe40000000000 */
[----:B-1----:R-:W-:-:S04]  /*6cc0*/  ULEA UR4, UR5, UR4, 0x18 ;  /* 0x0000000405047291 */ /* 0x002fc8000f8ec03f */
[----:B------:R-:W-:-:S04]  /*6cd0*/  ULEA UR4, UR36, UR4, 0x3 ;  /* 0x0000000424047291 */ /* 0x000fc8000f8e183f */
[----:B------:R-:W-:-:S04]  /*6ce0*/  UIADD3 UR4, UR4, 0x60, URZ ;  /* 0x0000006004047890 */ /* 0x000fc8000fffe03f */
[----:B------:R-:W-:-:S09]  /*6cf0*/  UPRMT UR4, UR5, 0x654, UR4 ;  /* 0x0000065405047896 */ /* 0x000fd20008000004 */
[----:B------:R-:W-:Y:S01]  /*6d00*/  SYNCS.ARRIVE.TRANS64.RED.A1T0 RZ, [UR4], RZ ;  /* 0x000000ffffff79a7 */ /* 0x000fe20008100404 */
[----:B------:R-:W-:Y:S05]  /*6d10*/  BRA `(.L_x_14) ;  /* 0x0000002c00647947 */ /* 0x000fea0003800000 */
.L_x_13:
[----:B------:R-:W-:Y:S01]  /*6d20*/  ULDC.64 UR4, c[0x0][0x8f8] ;  /* 0x00023e0000047ab9 */ /* 0x000fe20000000a00 */
[----:B------:R-:W-:Y:S01]  /*6d30*/  PRMT R8, RZ, 0x7610, R8 ;  /* 0x00007610ff087816 */ /* 0x000fe20000000008 */
[----:B------:R-:W-:Y:S01]  /*6d40*/  IMAD.MOV.U32 R20, RZ, RZ, -0x1 ;  /* 0xffffffffff147424 */ /* 0x000fe200078e00ff */
[----:B------:R-:W-:Y:S01]  /*6d50*/  ISETP.GE.U32.AND P1, PT, R16, UR4, PT ;  /* 0x0000000410007c0c */ /* 0x000fe2000bf26070 */
[----:B------:R-:W-:Y:S01]  /*6d60*/  IMAD.MOV.U32 R13, RZ, RZ, -0x1 ;  /* 0xffffffffff0d7424 */ /* 0x000fe200078e00ff */
[----:B------:R-:W-:Y:S02]  /*6d70*/  MOV R12, 0xffffffff ;  /* 0xffffffff000c7802 */ /* 0x000fe40000000f00 */
[----:B------:R-:W-:-:S13]  /*6d80*/  ISETP.GE.U32.AND.EX P1, PT, R17, UR5, PT, P1 ;  /* 0x0000000511007c0c */ /* 0x000fda000bf26110 */
        /* <DEDUP_REMOVED lines=19> */
.L_x_140:
        /* <DEDUP_REMOVED lines=10> */
[----:B------:R-:W-:-:S03]  /*6f60*/  IMAD R13, R13, R27, R8 ;  /* 0x0000001b0d0d7224 */ /* 0x000fc600078e0208 */
[----:B------:R-:W5:Y:S01]  /*6f70*/  LDC R29, c[0x0][0x900] ;  /* 0x00024000ff1d7b82 */ /* 0x000f620000000800 */
[----:B------:R-:W-:Y:S01]  /*6f80*/  IMAD.IADD R11, R11, 0x1, R13 ;  /* 0x000000010b0b7824 */ /* 0x000fe200078e020d */
[----:B--2---:R-:W-:-:S04]  /*6f90*/  ISETP.NE.U32.AND P1, PT, R30, RZ, PT ;  /* 0x000000ff1e00720c */ /* 0x004fc80003f25070 */
[----:B------:R-:W-:Y:S02]  /*6fa0*/  ISETP.NE.AND.EX P1, PT, R31, RZ, PT, P1 ;  /* 0x000000ff1f00720c */ /* 0x000fe40003f25310 */
[----:B------:R-:W2:Y:S01]  /*6fb0*/  LDC R26, c[0x0][0x8a8] ;  /* 0x00022a00ff1a7b82 */ /* 0x000ea20000000800 */
[-CC-:B---3--:R-:W-:Y:S01]  /*6fc0*/  SHF.R.U64 R20, R10, R12.reuse, R11.reuse ;  /* 0x0000000c0a147219 */ /* 0x188fe2000000120b */
[----:B------:R-:W-:Y:S01]  /*6fd0*/  IMAD.MOV.U32 R10, RZ, RZ, -0x1 ;  /* 0xffffffffff0a7424 */ /* 0x000fe200078e00ff */
[----:B------:R-:W-:-:S05]  /*6fe0*/  SHF.R.U32.HI R11, RZ, R12, R11 ;  /* 0x0000000cff0b7219 */ /* 0x000fca000001160b */
[----:B------:R-:W3:Y:S01]  /*6ff0*/  LDC R28, c[0x0][0x8f0] ;  /* 0x00023c00ff1c7b82 */ /* 0x000ee20000000800 */
[-CC-:B----4-:R-:W-:Y:S02]  /*7000*/  SHF.R.U64 R25, R20, R14.reuse, R11.reuse ;  /* 0x0000000e14197219 */ /* 0x190fe4000000120b */
[----:B------:R-:W-:-:S05]  /*7010*/  SHF.R.U32.HI R8, RZ, R14, R11 ;  /* 0x0000000eff087219 */ /* 0x000fca000001160b */
[----:B------:R-:W4:Y:S01]  /*7020*/  LDC R32, c[0x0][0x8e0] ;  /* 0x00023800ff207b82 */ /* 0x000f220000000800 */
[-C--:B-----5:R-:W-:Y:S02]  /*7030*/  SHF.L.U32 R10, R10, R29.reuse, RZ ;  /* 0x0000001d0a0a7219 */ /* 0x0a0fe400000006ff */
[-CC-:B------:R-:W-:Y:S02]  /*7040*/  SHF.R.U64 R27, R25, R29.reuse, R8.reuse ;  /* 0x0000001d191b7219 */ /* 0x180fe40000001208 */
[----:B------:R-:W-:Y:S02]  /*7050*/  LOP3.LUT R36, RZ, R10, RZ, 0x33, !PT ;  /* 0x0000000aff247212 */ /* 0x000fe400078e33ff */
[----:B------:R-:W-:Y:S01]  /*7060*/  SHF.R.U32.HI R11, RZ, R29, R8 ;  /* 0x0000001dff0b7219 */ /* 0x000fe20000011608 */
[----:B------:R-:W1:Y:S01]  /*7070*/  LDC R33, c[0x0][0x8b8] ;  /* 0x00022e00ff217b82 */ /* 0x000e620000000800 */
[----:B------:R-:W-:Y:S01]  /*7080*/  IMAD.MOV.U32 R10, RZ, RZ, R27 ;  /* 0x000000ffff0a7224 */ /* 0x000fe200078e001b */
[----:B------:R-:W-:Y:S06]  /*7090*/  @!P1 BRA `(.L_x_141) ;  /* 0x0000000000289947 */ /* 0x000fec0003800000 */
        /* <DEDUP_REMOVED lines=10> */
.L_x_141:
[----:B------:R-:W-:Y:S01]  /*7140*/  ISETP.NE.AND P1, PT, R2, 0x1, PT ;  /* 0x000000010200780c */ /* 0x000fe20003f25270 */
[----:B------:R-:W-:Y:S01]  /*7150*/  IMAD.MOV.U32 R12, RZ, RZ, R23 ;  /* 0x000000ffff0c7224 */ /* 0x000fe200078e0017 */
[----:B---3--:R-:W-:Y:S01]  /*7160*/  SHF.R.U64 R8, R10, R28, R11 ;  /* 0x0000001c0a087219 */ /* 0x008fe2000000120b */
[----:B--2---:R-:W-:Y:S01]  /*7170*/  VIADD R11, R26, 0xffffffff ;  /* 0xffffffff1a0b7836 */ /* 0x004fe20000000000 */
[----:B------:R-:W-:Y:S02]  /*7180*/  SHF.L.U32 R34, R34, R29, RZ ;  /* 0x0000001d22227219 */ /* 0x000fe400000006ff */
[----:B------:R-:W-:Y:S02]  /*7190*/  LOP3.LUT R7, R25, R36, RZ, 0xc0, !PT ;  /* 0x0000002419077212 */ /* 0x000fe400078ec0ff */
[----:B------:R-:W-:-:S03]  /*71a0*/  IADD3 R10, -R8, RZ, RZ ;  /* 0x000000ff080a7210 */ /* 0x000fc60007ffe1ff */
[----:B------:R-:W-:Y:S01]  /*71b0*/  IMAD R8, R34, R8, R7 ;  /* 0x0000000822087224 */ /* 0x000fe200078e0207 */
[----:B------:R-:W-:Y:S01]  /*71c0*/  LOP3.LUT R7, R20, R11, RZ, 0xc0, !PT ;  /* 0x0000000b14077212 */ /* 0x000fe200078ec0ff */
[----:B------:R-:W-:Y:S02]  /*71d0*/  @P1 IMAD R3, R9, R24, R6 ;  /* 0x0000001809031224 */ /* 0x000fe400078e0206 */
[----:B----4-:R-:W-:Y:S02]  /*71e0*/  IMAD R6, R10, R32, R27 ;  /* 0x000000200a067224 */ /* 0x010fe400078e021b */
[----:B-1----:R-:W-:Y:S02]  /*71f0*/  IMAD R3, R8, R33, R3 ;  /* 0x0000002108037224 */ /* 0x002fe400078e0203 */
[----:B------:R-:W-:Y:S02]  /*7200*/  IMAD R6, R6, R26, R7 ;  /* 0x0000001a06067224 */ /* 0x000fe400078e0207 */
[----:B------:R-:W-:-:S03]  /*7210*/  IMAD.MOV.U32 R8, RZ, RZ, 0x1 ;  /* 0x00000001ff087424 */ /* 0x000fc600078e00ff */
[----:B------:R-:W-:Y:S02]  /*7220*/  SEL R13, R6, R3, !P1 ;  /* 0x00000003060d7207 */ /* 0x000fe40004800000 */
[----:B------:R-:W-:-:S07]  /*7230*/  SEL R20, R3, R6, !P1 ;  /* 0x0000000603147207 */ /* 0x000fce0004800000 */
.L_x_139:
[----:B------:R-:W-:-:S08]  /*7240*/  NOP ;  /* 0x0000000000007918 */ /* 0x000fd00000000000 */
[----:B------:R-:W2:-:S00]  /*7250*/  USETMAXREG.DEALLOC.CTAPOOL 0x28 ;  /* 0x00000028000079c8 */ /* 0x000e8000080e0500 */
[----:B--2---:R-:W-:-:S13]  /*7260*/  ISETP.NE.AND P1, PT, R0, 0x1, PT ;  /* 0x000000010000780c */ /* 0x004fda0003f25270 */
[----:B------:R-:W-:Y:S05]  /*7270*/  @!P1 BRA `(.L_x_14) ;  /* 0x00000028000c9947 */ /* 0x000fea0003800000 */
[----:B------:R-:W-:Y:S05]  /*7280*/  @!P4 BRA `(.L_x_142) ;  /* 0x000000180020c947 */ /* 0x000fea0003800000 */
[----:B------:R-:W-:-:S13]  /*7290*/  ISETP.NE.OR P0, PT, R0, 0x2, P0 ;  /* 0x000000020000780c */ /* 0x000fda0000705670 */
[----:B------:R-:W-:Y:S05]  /*72a0*/  @P0 BRA `(.L_x_14) ;  /* 0x0000002800000947 */ /* 0x000fea0003800000 */
[----:B------:R-:W-:-:S13]  /*72b0*/  LOP3.LUT P1, RZ, R8, 0xff, RZ, 0xc0, !PT ;  /* 0x000000ff08ff7812 */ /* 0x000fda000782c0ff */
[----:B------:R-:W-:Y:S05]  /*72c0*/  @!P1 BRA `(.L_x_143) ;  /* 0x0000000000189947 */ /* 0x000fea0003800000 */
[----:B------:R-:W-:Y:S01]  /*72d0*/  UMOV UR4, 0x400 ;  /* 0x0000040000047882 */ /* 0x000fe20000000000 */
[----:B------:R-:W-:Y:S01]  /*72e0*/  MOV R0, RZ ;  /* 0x000000ff00007202 */ /* 0x000fe20000000f00 */
[----:B-1----:R-:W-:-:S03]  /*72f0*/  ULEA UR4, UR37, UR4, 0x18 ;  /* 0x0000000425047291 */ /* 0x002fc6000f8ec03f */
[----:B------:R-:W-:-:S06]  /*7300*/  SHF.L.U32 R0, R0, 0x1f, RZ ;  /* 0x0000001f00007819 */ /* 0x000fcc00000006ff */
[----:B------:R-:W1:Y:S02]  /*7310*/  SYNCS.PHASECHK.TRANS64.TRYWAIT P0, [UR4+0x88], R0 ;  /* 0x00008800ff0075a7 */ /* 0x000e640008000144 */
[----:B-1----:R-:W-:Y:S05]  /*7320*/  @!P0 BRA `(.L_x_144) ;  /* 0x0000002800b88947 */ /* 0x002fea0003800000 */
.L_x_143:
[----:B------:R-:W-:Y:S01]  /*7330*/  PRMT R9, RZ, 0x7610, R9 ;  /* 0x00007610ff097816 */ /* 0x000fe20000000009 */
[----:B------:R-:W-:Y:S06]  /*7340*/  @P3 BRA `(.L_x_145) ;  /* 0x0000000000243947 */ /* 0x000fec0003800000 */
[----:B------:R-:W-:Y:S02]  /*7350*/  ULDC.64 UR4, c[0x0][0x588] ;  /* 0x0001620000047ab9 */ /* 0x000fe40000000a00 */
[----:B------:R-:W-:-:S04]  /*7360*/  ISETP.NE.U32.AND P0, PT, RZ, UR4, PT ;  /* 0x00000004ff007c0c */ /* 0x000fc8000bf05070 */
[----:B------:R-:W-:-:S13]  /*7370*/  ISETP.NE.AND.EX P0, PT, RZ, UR5, PT, P0 ;  /* 0x00000005ff007c0c */ /* 0x000fda000bf05300 */
[----:B------:R-:W-:Y:S05]  /*7380*/  @!P0 BRA `(.L_x_146) ;  /* 0x00000000000c8947 */ /* 0x000fea0003800000 */
[----:B------:R2:W5:Y:S01]  /*7390*/  LDG.E R11, desc[UR48][R4.64] ;  /* 0x00000030040b7981 */ /* 0x000562000c1e1900 */
[----:B------:R-:W-:Y:S01]  /*73a0*/  IMAD.MOV.U32 R9, RZ, RZ, 0x1 ;  /* 0x00000001ff097424 */ /* 0x000fe200078e00ff */
[----:B------:R-:W-:Y:S06]  /*73b0*/  BRA `(.L_x_145) ;  /* 0x0000000000087947 */ /* 0x000fec0003800000 */
.L_x_146:
[----:B------:R-:W3:Y:S01]  /*73c0*/  LDC R11, c[0x0][0x580] ;  /* 0x00016000ff0b7b82 */ /* 0x000ee20000000800 */
[----:B------:R-:W-:-:S07]  /*73d0*/  IMAD.MOV.U32 R9, RZ, RZ, 0x1 ;  /* 0x00000001ff097424 */ /* 0x000fce00078e00ff */
.L_x_145:
[----:B------:R-:W-:Y:S05]  /*73e0*/  @!P1 BRA `(.L_x_147) ;  /* 0x0000001400509947 */ /* 0x000fea0003800000 */
[----:B-1----:R-:W1:Y:S01]  /*73f0*/  LDC R0, c[0x0][0x900] ;  /* 0x00024000ff007b82 */ /* 0x002e620000000800 */
[----:B--2---:R-:W-:Y:S01]  /*7400*/  MOV R5, 0xffffffff ;  /* 0xffffffff00057802 */ /* 0x004fe20000000f00 */
[----:B------:R-:W-:Y:S01]  /*7410*/  IMAD.MOV.U32 R7, RZ, RZ, 0x1 ;  /* 0x00000001ff077424 */ /* 0x000fe200078e00ff */
[----:B------:R-:W-:Y:S01]  /*7420*/  LOP3.LUT R10, R19, 0x2, RZ, 0xfc, !PT ;  /* 0x00000002130a7812 */ /* 0x000fe200078efcff */
[----:B------:R-:W-:Y:S01]  /*7430*/  ULDC.64 UR22, c[0x0][0x198] ;  /* 0x0000660000167ab9 */ /* 0x000fe20000000a00 */
[----:B------:R-:W-:Y:S01]  /*7440*/  ULDC.64 UR4, c[0x0][0x588] ;  /* 0x0001620000047ab9 */ /* 0x000fe20000000a00 */
[----:B------:R-:W-:Y:S01]  /*7450*/  ULDC.64 UR6, c[0x0][0x8f8] ;  /* 0x00023e0000067ab9 */ /* 0x000fe20000000a00 */
[----:B------:R-:W-:Y:S01]  /*7460*/  ULDC.64 UR14, c[0x0][0x590] ;  /* 0x00016400000e7ab9 */ /* 0x000fe20000000a00 */
[----:B------:R-:W2:Y:S01]  /*7470*/  LDC R3, c[0x0][0x8a8] ;  /* 0x00022a00ff037b82 */ /* 0x000ea20000000800 */
[-C--:B-1----:R-:W-:Y:S02]  /*7480*/  SHF.L.U32 R5, R5, R0.reuse, RZ ;  /* 0x0000000005057219 */ /* 0x082fe400000006ff */
[----:B------:R-:W-:-:S02]  /*7490*/  SHF.L.U32 R0, R7, R0, RZ ;  /* 0x0000000007007219 */ /* 0x000fc400000006ff */
[----:B------:R-:W-:Y:S01]  /*74a0*/  LOP3.LUT R8, RZ, R5, RZ, 0x33, !PT ;  /* 0x00000005ff087212 */ /* 0x000fe200078e33ff */
[----:B--2---:R-:W-:-:S07]  /*74b0*/  VIADD R3, R3, 0xffffffff ;  /* 0xffffffff03037836 */ /* 0x004fce0000000000 */
.L_x_203:
[----:B------:R-:W-:Y:S02]  /*74c0*/  ISETP.NE.U32.AND P0, PT, RZ, UR14, PT ;  /* 0x0000000eff007c0c */ /* 0x000fe4000bf05070 */
[----:B------:R-:W-:Y:S02]  /*74d0*/  R2UR UR43, R20 ;  /* 0x00000000142b72ca */ /* 0x000fe400000e0000 */
[----:B------:R-:W-:Y:S02]  /*74e0*/  R2UR UR42, R13 ;  /* 0x000000000d2a72ca */ /* 0x000fe400000e0000 */
[----:B------:R-:W-:-:S09]  /*74f0*/  ISETP.NE.AND.EX P0, PT, RZ, UR15, PT, P0 ;  /* 0x0000000fff007c0c */ /* 0x000fd2000bf05300 */
[----:B------:R-:W-:Y:S02]  /*7500*/  USHF.L.U32 UR43, UR43, 0x7, URZ ;  /* 0x000000072b2b7899 */ /* 0x000fe4000800063f */
[----:B------:R-:W-:Y:S02]  /*7510*/  USHF.L.U32 UR42, UR42, 0x8, URZ ;  /* 0x000000082a2a7899 */ /* 0x000fe4000800063f */
[----:B--234-:R-:W-:Y:S10]  /*7520*/  @!P0 BRA `(.L_x_148) ;  /* 0x00000000002c8947 */ /* 0x01cff40003800000 */
[----:B------:R-:W-:-:S04]  /*7530*/  ISETP.NE.U32.AND P1, PT, RZ, UR4, PT ;  /* 0x00000004ff007c0c */ /* 0x000fc8000bf25070 */
[----:B------:R-:W-:-:S13]  /*7540*/  ISETP.NE.AND.EX P1, PT, RZ, UR5, PT, P1 ;  /* 0x00000005ff007c0c */ /* 0x000fda000bf25310 */
[----:B------:R-:W-:Y:S05]  /*7550*/  @!P1 BRA `(.L_x_149) ;  /* 0x0000000000189947 */ /* 0x000fea0003800000 */
[----:B------:R-:W1:Y:S01]  /*7560*/  LDC.64 R4, c[0x0][0x588] ;  /* 0x00016200ff047b82 */ /* 0x000e620000000a00 */
[----:B------:R-:W-:-:S04]  /*7570*/  IMAD R7, R12, UR14, RZ ;  /* 0x0000000e0c077c24 */ /* 0x000fc8000f8e02ff */
[----:B-1----:R-:W-:-:S05]  /*7580*/  IMAD.WIDE R4, R7, 0x4, R4 ;  /* 0x0000000407047825 */ /* 0x002fca00078e0204 */
[----:B---3-5:R2:W5:Y:S01]  /*7590*/  LDG.E R11, desc[UR48][R4.64] ;  /* 0x00000030040b7981 */ /* 0x028562000c1e1900 */
[----:B------:R-:W-:Y:S01]  /*75a0*/  MOV R9, 0x1 ;  /* 0x0000000100097802 */ /* 0x000fe20000000f00 */
[----:B------:R-:W-:Y:S06]  /*75b0*/  BRA `(.L_x_148) ;  /* 0x0000000000087947 */ /* 0x000fec0003800000 */
.L_x_149:
[----:B---3-5:R-:W1:Y:S01]  /*75c0*/  LDC R11, c[0x0][0x580] ;  /* 0x00016000ff0b7b82 */ /* 0x028e620000000800 */
[----:B------:R-:W-:-:S07]  /*75d0*/  IMAD.MOV.U32 R9, RZ, RZ, 0x1 ;  /* 0x00000001ff097424 */ /* 0x000fce00078e00ff */
.L_x_148:
[----:B------:R-:W-:Y:S05]  /*75e0*/  @!P0 BRA `(.L_x_150) ;  /* 0x00000000001c8947 */ /* 0x000fea0003800000 */
[----:B------:R-:W-:-:S13]  /*75f0*/  LOP3.LUT P2, RZ, R9, 0xff, RZ, 0xc0, !PT ;  /* 0x000000ff09ff7812 */ /* 0x000fda000784c0ff */
[----:B--2---:R-:W2:Y:S02]  /*7600*/  @!P2 LDC.64 R4, c[0x0][0x588] ;  /* 0x00016200ff04ab82 */ /* 0x004ea40000000a00 */
[----:B--2---:R-:W-:-:S04]  /*7610*/  @!P2 ISETP.NE.U32.AND P0, PT, R4, RZ, PT ;  /* 0x000000ff0400a20c */ /* 0x004fc80003f05070 */
[----:B------:R-:W-:Y:S02]  /*7620*/  @!P2 ISETP.NE.AND.EX P1, PT, R5, RZ, PT, P0 ;  /* 0x000000ff0500a20c */ /* 0x000fe40003f25300 */
[----:B-1-3-5:R-:W-:Y:S02]  /*7630*/  @P2 FSETP.EQ.AND P0, PT, R11, RZ, PT ;  /* 0x000000ff0b00220b */ /* 0x02afe40003f02000 */
[----:B------:R-:W-:Y:S01]  /*7640*/  @!P2 PLOP3.LUT P0, PT, P1, PT, PT, 0x8, 0x0 ;  /* 0x000000000000a81c */ /* 0x000fe20000f0e170 */
[----:B------:R-:W-:-:S12]  /*7650*/  BRA `(.L_x_151) ;  /* 0x0000000000047947 */ /* 0x000fd80003800000 */
.L_x_150:
[----:B-1-3-5:R-:W-:-:S13]  /*7660*/  FSETP.EQ.AND P0, PT, R11, RZ, PT ;  /* 0x000000ff0b00720b */ /* 0x02afda0003f02000 */
.L_x_151:
[----:B------:R-:W-:Y:S02]  /*7670*/  ISETP.NE.AND P2, PT, R10, 0x3, PT ;  /* 0x000000030a00780c */ /* 0x000fe40003f45270 */
[----:B------:R-:W-:-:S04]  /*7680*/  ELECT P1, URZ, PT ;  /* 0x00000000003f782f */ /* 0x000fc80003820000 */
[----:B------:R-:W-:-:S07]  /*7690*/  PLOP3.LUT P0, PT, P1, P0, PT, 0x20, 0x0 ;  /* 0x000000000000781c */ /* 0x000fce0000f00470 */
[----:B------:R-:W-:Y:S06]  /*76a0*/  @!P2 BRA `(.L_x_152) ;  /* 0x000000000004a947 */ /* 0x000fec0003800000 */
[----:B------:R-:W-:Y:S01]  /*76b0*/  BPT.TRAP 0x1 ;  /* 0x000000040000795c */ /* 0x000fe20000300000 */
.L_x_152:
[----:B------:R-:W1:Y:S01]  /*76c0*/  S2UR UR37, SR_CgaCtaId ;  /* 0x00000000002579c3 */ /* 0x000e620000008800 */
[----:B------:R-:W-:Y:S01]  /*76d0*/  UMOV UR13, 0x400 ;  /* 0x00000400000d7882 */ /* 0x000fe20000000000 */
[----:B--2---:R-:W-:-:S05]  /*76e0*/  IMAD.MOV.U32 R4, RZ, RZ, 0x1 ;  /* 0x00000001ff047424 */ /* 0x004fca00078e00ff */
[----:B------:R-:W-:Y:S01]  /*76f0*/  SHF.L.U32 R4, R4, 0x1f, RZ ;  /* 0x0000001f04047819 */ /* 0x000fe200000006ff */
[----:B-1----:R-:W-:-:S09]  /*7700*/  ULEA UR13, UR37, UR13, 0x18 ;  /* 0x0000000d250d7291 */ /* 0x002fd2000f8ec03f */
[----:B------:R-:W1:Y:S02]  /*7710*/  SYNCS.PHASECHK.TRANS64.TRYWAIT P1, [UR13+0x60], R4 ;  /* 0x00006004ff0075a7 */ /* 0x000e64000802014d */
[----:B-1----:R-:W-:Y:S05]  /*7720*/  @!P1 BRA `(.L_x_153) ;  /* 0x0000002400d09947 */ /* 0x002fea0003800000 */
.L_x_238:
[----:B------:R-:W-:Y:S04]  /*7730*/  BSSY B0, `(.L_x_154) ;  /* 0x000000e000007945 */ /* 0x000fe80003800000 */
[----:B------:R-:W-:Y:S05]  /*7740*/  @!P0 BRA `(.L_x_155) ;  /* 0x0000000000308947 */ /* 0x000fea0003800000 */
[----:B------:R-:W-:Y:S01]  /*7750*/  R2UR UR44, R12 ;  /* 0x000000000c2c72ca */ /* 0x000fe200000e0000 */
[----:B------:R-:W-:Y:S02]  /*7760*/  UIADD3 UR8, UP0, UR22, 0x3f0, URZ ;  /* 0x000003f016087890 */ /* 0x000fe4000ff1e03f */
[----:B------:R-:W-:Y:S02]  /*7770*/  UIADD3 UR40, UR13, 0x200, URZ ;  /* 0x000002000d287890 */ /* 0x000fe4000fffe03f */
[----:B------:R-:W-:Y:S02]  /*7780*/  UIADD3 UR41, UR13, 0x40, URZ ;  /* 0x000000400d297890 */ /* 0x000fe4000fffe03f */
[----:B------:R-:W-:Y:S01]  /*7790*/  UIADD3.X UR9, URZ, UR23, URZ, UP0, !UPT ;  /* 0x000000173f097290 */ /* 0x000fe200087fe43f */
[----:B------:R-:W-:Y:S01]  /*77a0*/  UMOV UR10, 0x0 ;  /* 0x00000000000a7882 */ /* 0x000fe20000000000 */
[----:B------:R-:W-:-:S07]  /*77b0*/  UMOV UR11, 0x10000000 ;  /* 0x10000000000b7882 */ /* 0x000fce0000000000 */
[----:B------:R2:W-:Y:S02]  /*77c0*/  UTMALDG.3D [UR40], [UR8], desc[UR10] ;  /* 0x00000a28080075b4 */ /* 0x0005e40008011000 */
[----:B--2---:R-:W-:Y:S05]  /*77d0*/  @!P2 BRA `(.L_x_156) ;  /* 0x000000000004a947 */ /* 0x004fea0003800000 */
[----:B------:R-:W-:Y:S01]  /*77e0*/  BPT.TRAP 0x1 ;  /* 0x000000040000795c */ /* 0x000fe20000300000 */
.L_x_156:
[----:B-1----:R-:W1:Y:S02]  /*77f0*/  LDC R5, c[0x0][0x800] ;  /* 0x00020000ff057b82 */ /* 0x002e640000000800 */
[----:B-1----:R2:W-:Y:S02]  /*7800*/  SYNCS.ARRIVE.TRANS64.RED.A0TR RZ, [UR13+0x40], R5 ;  /* 0x00004005ffff79a7 */ /* 0x0025e4000830040d */
.L_x_155:
[----:B------:R-:W-:Y:S05]  /*7810*/  BSYNC B0 ;  /* 0x0000000000007941 */ /* 0x000fea0003800000 */
.L_x_154:
[----:B------:R-:W-:Y:S05]  /*7820*/  @!P2 BRA `(.L_x_157) ;  /* 0x000000000004a947 */ /* 0x000fea0003800000 */
[----:B------:R-:W-:Y:S01]  /*7830*/  BPT.TRAP 0x1 ;  /* 0x000000040000795c */ /* 0x000fe20000300000 */
.L_x_157:
[----:B------:R-:W-:-:S04]  /*7840*/  UIADD3 UR33, UR13, 0x40, URZ ;  /* 0x000000400d217890 */ /* 0x000fc8000fffe03f */
[----:B------:R-:W-:-:S09]  /*7850*/  UPRMT UR16, UR37, 0x654, UR33 ;  /* 0x0000065425107896 */ /* 0x000fd20008000021 */
[----:B------:R-:W-:Y:S01]  /*7860*/  SYNCS.ARRIVE.TRANS64.RED.A1T0 RZ, [UR16], RZ ;  /* 0x000000ffffff79a7 */ /* 0x000fe20008100410 */
[----:B------:R-:W-:Y:S05]  /*7870*/  @!P2 BRA `(.L_x_158) ;  /* 0x000000000004a947 */ /* 0x000fea0003800000 */
[----:B------:R-:W-:Y:S01]  /*7880*/  BPT.TRAP 0x1 ;  /* 0x000000040000795c */ /* 0x000fe20000300000 */
.L_x_158:
[----:B------:R-:W3:Y:S02]  /*7890*/  SYNCS.PHASECHK.TRANS64.TRYWAIT P1, [UR13+0x68], R4 ;  /* 0x00006804ff0075a7 */ /* 0x000ee4000802014d */
[----:B---3--:R-:W-:Y:S05]  /*78a0*/  @!P1 BRA `(.L_x_159) ;  /* 0x0000002400889947 */ /* 0x008fea0003800000 */
.L_x_239:
[----:B------:R-:W-:Y:S04]  /*78b0*/  BSSY B0, `(.L_x_160) ;  /* 0x0000010000007945 */ /* 0x000fe80003800000 */
[----:B------:R-:W-:Y:S05]  /*78c0*/  @!P0 BRA `(.L_x_161) ;  /* 0x0000000000388947 */ /* 0x000fea0003800000 */
[----:B------:R-:W-:Y:S01]  /*78d0*/  UIADD3 UR18, UP0, UR22, 0x3f0, URZ ;  /* 0x000003f016127890 */ /* 0x000fe2000ff1e03f */
[----:B------:R-:W-:Y:S01]  /*78e0*/  R2UR UR12, R12 ;  /* 0x000000000c0c72ca */ /* 0x000fe200000e0000 */
[----:B------:R-:W-:Y:S02]  /*78f0*/  UIADD3 UR10, UR42, 0x20, URZ ;  /* 0x000000202a0a7890 */ /* 0x000fe4000fffe03f */
[----:B------:R-:W-:Y:S02]  /*7900*/  UIADD3 UR8, UR13, 0x2200, URZ ;  /* 0x000022000d087890 */ /* 0x000fe4000fffe03f */
[----:B------:R-:W-:Y:S02]  /*7910*/  UIADD3 UR9, UR13, 0x48, URZ ;  /* 0x000000480d097890 */ /* 0x000fe4000fffe03f */
[----:B------:R-:W-:Y:S01]  /*7920*/  UIADD3.X UR19, URZ, UR23, URZ, UP0, !UPT ;  /* 0x000000173f137290 */ /* 0x000fe200087fe43f */
[----:B------:R-:W-:Y:S01]  /*7930*/  UMOV UR20, 0x0 ;  /* 0x0000000000147882 */ /* 0x000fe20000000000 */
[----:B------:R-:W-:Y:S01]  /*7940*/  UMOV UR21, 0x10000000 ;  /* 0x1000000000157882 */ /* 0x000fe20000000000 */
[----:B------:R-:W-:-:S06]  /*7950*/  UMOV UR11, UR43 ;  /* 0x0000002b000b7c82 */ /* 0x000fcc0008000000 */
[----:B------:R3:W-:Y:S02]  /*7960*/  UTMALDG.3D [UR8], [UR18], desc[UR20] ;  /* 0x00001408120075b4 */ /* 0x0007e40008011000 */
[----:B---3--:R-:W-:Y:S05]  /*7970*/  @!P2 BRA `(.L_x_162) ;  /* 0x000000000004a947 */ /* 0x008fea0003800000 */
[----:B------:R-:W-:Y:S01]  /*7980*/  BPT.TRAP 0x1 ;  /* 0x000000040000795c */ /* 0x000fe20000300000 */
.L_x_162:
[----:B-12---:R-:W1:Y:S02]  /*7990*/  LDC R5, c[0x0][0x800] ;  /* 0x00020000ff057b82 */ /* 0x006e640000000800 */
[----:B-1----:R3:W-:Y:S02]  /*79a0*/  SYNCS.ARRIVE.TRANS64.RED.A0TR RZ, [UR13+0x48], R5 ;  /* 0x00004805ffff79a7 */ /* 0x0027e4000830040d */
.L_x_161:
[----:B------:R-:W-:Y:S05]  /*79b0*/  BSYNC B0 ;  /* 0x0000000000007941 */ /* 0x000fea0003800000 */
.L_x_160:
[----:B------:R-:W-:Y:S05]  /*79c0*/  @!P2 BRA `(.L_x_163) ;  /* 0x000000000004a947 */ /* 0x000fea0003800000 */
[----:B------:R-:W-:Y:S01]  /*79d0*/  BPT.TRAP 0x1 ;  /* 0x000000040000795c */ /* 0x000fe20000300000 */
.L_x_163:
[----:B------:R-:W-:-:S04]  /*79e0*/  UIADD3 UR25, UR13, 0x48, URZ ;  /* 0x000000480d197890 */ /* 0x000fc8000fffe03f */
[----:B------:R-:W-:-:S09]  /*79f0*/  UPRMT UR18, UR37, 0x654, UR25 ;  /* 0x0000065425127896 */ /* 0x000fd20008000019 */
[----:B------:R-:W-:Y:S01]  /*7a00*/  SYNCS.ARRIVE.TRANS64.RED.A1T0 RZ, [UR18], RZ ;  /* 0x000000ffffff79a7 */ /* 0x000fe20008100412 */
[----:B------:R-:W-:Y:S05]  /*7a10*/  @!P2 BRA `(.L_x_164) ;  /* 0x000000000004a947 */ /* 0x000fea0003800000 */
[----:B------:R-:W-:Y:S01]  /*7a20*/  BPT.TRAP 0x1 ;  /* 0x000000040000795c */ /* 0x000fe20000300000 */
.L_x_164:
[----:B------:R-:W4:Y:S02]  /*7a30*/  SYNCS.PHASECHK.TRANS64.TRYWAIT P1, [UR13+0x70], R4 ;  /* 0x00007004ff0075a7 */ /* 0x000f24000802014d */
[----:B----4-:R-:W-:Y:S05]  /*7a40*/  @!P1 BRA `(.L_x_165) ;  /* 0x0000002400389947 */ /* 0x010fea0003800000 */
.L_x_240:
        /* <DEDUP_REMOVED lines=12> */
[----:B----4-:R-:W-:Y:S05]  /*7b10*/  @!P2 BRA `(.L_x_168) ;  /* 0x000000000004a947 */ /* 0x010fea0003800000 */
[----:B------:R-:W-:Y:S01]  /*7b20*/  BPT.TRAP 0x1 ;  /* 0x000000040000795c */ /* 0x000fe20000300000 */
.L_x_168:
[----:B-123--:R-:W1:Y:S02]  /*7b30*/  LDC R5, c[0x0][0x800] ;  /* 0x00020000ff057b82 */ /* 0x00ee640000000800 */
[----:B-1----:R4:W-:Y:S02]  /*7b40*/  SYNCS.ARRIVE.TRANS64.RED.A0TR RZ, [UR13+0x50], R5 ;  /* 0x00005005ffff79a7 */ /* 0x0029e4000830040d */
.L_x_167:
[----:B------:R-:W-:Y:S05]  /*7b50*/  BSYNC B0 ;  /* 0x0000000000007941 */ /* 0x000fea0003800000 */
.L_x_166:
[----:B------:R-:W-:Y:S05]  /*7b60*/  @!P2 BRA `(.L_x_169) ;  /* 0x000000000004a947 */ /* 0x000fea0003800000 */
[----:B------:R-:W-:Y:S01]  /*7b70*/  BPT.TRAP 0x1 ;  /* 0x000000040000795c */ /* 0x000fe20000300000 */
.L_x_169:
[----:B------:R-:W-:-:S04]  /*7b80*/  UIADD3 UR17, UR13, 0x50, URZ ;  /* 0x000000500d117890 */ /* 0x000fc8000fffe03f */
[----:B------:R-:W-:-:S09]  /*7b90*/  UPRMT UR21, UR37, 0x654, UR17 ;  /* 0x0000065425157896 */ /* 0x000fd20008000011 */
[----:B------:R-:W-:Y:S01]  /*7ba0*/  SYNCS.ARRIVE.TRANS64.RED.A1T0 RZ, [UR21], RZ ;  /* 0x000000ffffff79a7 */ /* 0x000fe20008100415 */
[----:B------:R-:W-:Y:S05]  /*7bb0*/  @!P2 BRA `(.L_x_170) ;  /* 0x000000000004a947 */ /* 0x000fea0003800000 */
[----:B------:R-:W-:Y:S01]  /*7bc0*/  BPT.TRAP 0x1 ;  /* 0x000000040000795c */ /* 0x000fe20000300000 */
.L_x_170:
[----:B------:R-:W5:Y:S02]  /*7bd0*/  SYNCS.PHASECHK.TRANS64.TRYWAIT P1, [UR13+0x78], R4 ;  /* 0x00007804ff0075a7 */ /* 0x000f64000802014d */
[----:B-----5:R-:W-:Y:S05]  /*7be0*/  @!P1 BRA `(.L_x_171) ;  /* 0x0000002000e89947 */ /* 0x020fea0003800000 */
.L_x_241:
        /* <DEDUP_REMOVED lines=12> */
[----:B-1----:R-:W-:Y:S05]  /*7cb0*/  @!P2 BRA `(.L_x_174) ;  /* 0x000000000004a947 */ /* 0x002fea0003800000 */
[----:B------:R-:W-:Y:S01]  /*7cc0*/  BPT.TRAP 0x1 ;  /* 0x000000040000795c */ /* 0x000fe20000300000 */
.L_x_174:
[----:B------:R-:W1:Y:S02]  /*7cd0*/  LDC R4, c[0x0][0x800] ;  /* 0x00020000ff047b82 */ /* 0x000e640000000800 */
[----:B-1----:R1:W-:Y:S02]  /*7ce0*/  SYNCS.ARRIVE.TRANS64.RED.A0TR RZ, [UR13+0x58], R4 ;  /* 0x00005804ffff79a7 */ /* 0x0023e4000830040d */
.L_x_173:
[----:B------:R-:W-:Y:S05]  /*7cf0*/  BSYNC B0 ;  /* 0x0000000000007941 */ /* 0x000fea0003800000 */
.L_x_172:
[----:B------:R-:W-:Y:S05]  /*7d00*/  @!P2 BRA `(.L_x_175) ;  /* 0x000000000004a947 */ /* 0x000fea0003800000 */
[----:B------:R-:W-:Y:S01]  /*7d10*/  BPT.TRAP 0x1 ;  /* 0x000000040000795c */ /* 0x000fe20000300000 */
.L_x_175:
[----:B------:R-:W-:-:S04]  /*7d20*/  UIADD3 UR9, UR13, 0x58, URZ ;  /* 0x000000580d097890 */ /* 0x000fc8000fffe03f */
[----:B------:R-:W-:-:S09]  /*7d30*/  UPRMT UR29, UR37, 0x654, UR9 ;  /* 0x00000654251d7896 */ /* 0x000fd20008000009 */
[----:B------:R-:W-:Y:S01]  /*7d40*/  SYNCS.ARRIVE.TRANS64.RED.A1T0 RZ, [UR29], RZ ;  /* 0x000000ffffff79a7 */ /* 0x000fe2000810041d */
[----:B------:R-:W-:Y:S05]  /*7d50*/  @!P2 BRA `(.L_x_176) ;  /* 0x000000000004a947 */ /* 0x000fea0003800000 */
[----:B------:R-:W-:Y:S01]  /*7d60*/  BPT.TRAP 0x1 ;  /* 0x000000040000795c */ /* 0x000fe20000300000 */
.L_x_176:
[----:B-1----:R-:W-:-:S04]  /*7d70*/  SHF.L.U32 R4, RZ, 0x1f, RZ ;  /* 0x0000001fff047819 */ /* 0x002fc800000006ff */
[----:B------:R-:W1:Y:S02]  /*7d80*/  SYNCS.PHASECHK.TRANS64.TRYWAIT P1, [UR13+0x60], R4 ;  /* 0x00006004ff0075a7 */ /* 0x000e64000802014d */
[----:B-1----:R-:W-:Y:S05]  /*7d90*/  @!P1 BRA `(.L_x_177) ;  /* 0x0000002000949947 */ /* 0x002fea0003800000 */
.L_x_242:
        /* <DEDUP_REMOVED lines=13> */
.L_x_180:
[----:B--234-:R-:W1:Y:S02]  /*7e70*/  LDC R5, c[0x0][0x800] ;  /* 0x00020000ff057b82 */ /* 0x01ce640000000800 */
[----:B-1----:R1:W-:Y:S02]  /*7e80*/  SYNCS.ARRIVE.TRANS64.RED.A0TR RZ, [UR13+0x40], R5 ;  /* 0x00004005ffff79a7 */ /* 0x0023e4000830040d */
.L_x_179:
[----:B------:R-:W-:Y:S05]  /*7e90*/  BSYNC B0 ;  /* 0x0000000000007941 */ /* 0x000fea0003800000 */
.L_x_178:
[----:B------:R-:W-:Y:S05]  /*7ea0*/  @!P2 BRA `(.L_x_181) ;  /* 0x000000000004a947 */ /* 0x000fea0003800000 */
[----:B------:R-:W-:Y:S01]  /*7eb0*/  BPT.TRAP 0x1 ;  /* 0x000000040000795c */ /* 0x000fe20000300000 */
.L_x_181:
[----:B------:R-:W-:Y:S01]  /*7ec0*/  SYNCS.ARRIVE.TRANS64.RED.A1T0 RZ, [UR16], RZ ;  /* 0x000000ffffff79a7 */ /* 0x000fe20008100410 */
[----:B------:R-:W-:Y:S05]  /*7ed0*/  @!P2 BRA `(.L_x_182) ;  /* 0x000000000004a947 */ /* 0x000fea0003800000 */
[----:B------:R-:W-:Y:S01]  /*7ee0*/  BPT.TRAP 0x1 ;  /* 0x000000040000795c */ /* 0x000fe20000300000 */
.L_x_182:
[----:B------:R-:W5:Y:S02]  /*7ef0*/  SYNCS.PHASECHK.TRANS64.TRYWAIT P1, [UR13+0x68], R4 ;  /* 0x00006804ff0075a7 */ /* 0x000f64000802014d */
[----:B-----5:R-:W-:Y:S05]  /*7f00*/  @!P1 BRA `(.L_x_183) ;  /* 0x0000002000509947 */ /* 0x020fea0003800000 */
.L_x_243:
        /* <DEDUP_REMOVED lines=13> */
.L_x_186:
[----:B--234-:R-:W1:Y:S02]  /*7fe0*/  LDC R5, c[0x0][0x800] ;  /* 0x00020000ff057b82 */ /* 0x01ce640000000800 */
[----:B-1----:R1:W-:Y:S02]  /*7ff0*/  SYNCS.ARRIVE.TRANS64.RED.A0TR RZ, [UR13+0x48], R5 ;  /* 0x00004805ffff79a7 */ /* 0x0023e4000830040d */
.L_x_185:
[----:B------:R-:W-:Y:S05]  /*8000*/  BSYNC B0 ;  /* 0x0000000000007941 */ /* 0x000fea0003800000 */
.L_x_184:
[----:B------:R-:W-:Y:S05]  /*8010*/  @!P2 BRA `(.L_x_187) ;  /* 0x000000000004a947 */ /* 0x000fea0003800000 */
[----:B------:R-:W-:Y:S01]  /*8020*/  BPT.TRAP 0x1 ;  /* 0x000000040000795c */ /* 0x000fe20000300000 */
.L_x_187:
[----:B------:R-:W-:Y:S01]  /*8030*/  SYNCS.ARRIVE.TRANS64.RED.A1T0 RZ, [UR18], RZ ;  /* 0x000000ffffff79a7 */ /* 0x000fe20008100412 */
[----:B------:R-:W-:Y:S05]  /*8040*/  @!P2 BRA `(.L_x_188) ;  /* 0x000000000004a947 */ /* 0x000fea0003800000 */
[----:B------:R-:W-:Y:S01]  /*8050*/  BPT.TRAP 0x1 ;  /* 0x000000040000795c */ /* 0x000fe20000300000 */
.L_x_188:
[----:B------:R-:W5:Y:S02]  /*8060*/  SYNCS.PHASECHK.TRANS64.TRYWAIT P1, [UR13+0x70], R4 ;  /* 0x00007004ff0075a7 */ /* 0x000f64000802014d */
[----:B-----5:R-:W-:Y:S05]  /*8070*/  @!P1 BRA `(.L_x_189) ;  /* 0x00000020000c9947 */ /* 0x020fea0003800000 */
.L_x_244:
        /* <DEDUP_REMOVED lines=13> */
.L_x_192:
[----:B--234-:R-:W1:Y:S02]  /*8150*/  LDC R5, c[0x0][0x800] ;  /* 0x00020000ff057b82 */ /* 0x01ce640000000800 */
[----:B-1----:R1:W-:Y:S02]  /*8160*/  SYNCS.ARRIVE.TRANS64.RED.A0TR RZ, [UR13+0x50], R5 ;  /* 0x00005005ffff79a7 */ /* 0x0023e4000830040d */
.L_x_191:
[----:B------:R-:W-:Y:S05]  /*8170*/  BSYNC B0 ;  /* 0x0000000000007941 */ /* 0x000fea0003800000 */
.L_x_190:
[----:B------:R-:W-:Y:S05]  /*8180*/  @!P2 BRA `(.L_x_193) ;  /* 0x000000000004a947 */ /* 0x000fea0003800000 */
[----:B------:R-:W-:Y:S01]  /*8190*/  BPT.TRAP 0x1 ;  /* 0x000000040000795c */ /* 0x000fe20000300000 */
.L_x_193:
[----:B------:R-:W-:Y:S01]  /*81a0*/  SYNCS.ARRIVE.TRANS64.RED.A1T0 RZ, [UR21], RZ ;  /* 0x000000ffffff79a7 */ /* 0x000fe20008100415 */
[----:B------:R-:W-:Y:S05]  /*81b0*/  @!P2 BRA `(.L_x_194) ;  /* 0x000000000004a947 */ /* 0x000fea0003800000 */
[----:B------:R-:W-:Y:S01]  /*81c0*/  BPT.TRAP 0x1 ;  /* 0x000000040000795c */ /* 0x000fe20000300000 */
.L_x_194:
[----:B------:R-:W5:Y:S02]  /*81d0*/  SYNCS.PHASECHK.TRANS64.TRYWAIT P1, [UR13+0x78], R4 ;  /* 0x00007804ff0075a7 */ /* 0x000f64000802014d */
[----:B-----5:R-:W-:Y:S05]  /*81e0*/  @!P1 BRA `(.L_x_195) ;  /* 0x0000001c00c89947 */ /* 0x020fea0003800000 */
.L_x_245:
        /* <DEDUP_REMOVED lines=13> */
.L_x_198:
[----:B------:R-:W1:Y:S02]  /*82c0*/  LDC R4, c[0x0][0x800] ;  /* 0x00020000ff047b82 */ /* 0x000e640000000800 */
[----:B-1----:R1:W-:Y:S02]  /*82d0*/  SYNCS.ARRIVE.TRANS64.RED.A0TR RZ, [UR13+0x58], R4 ;  /* 0x00005804ffff79a7 */ /* 0x0023e4000830040d */
.L_x_197:
[----:B------:R-:W-:Y:S05]  /*82e0*/  BSYNC B0 ;  /* 0x0000000000007941 */ /* 0x000fea0003800000 */
.L_x_196:
[----:B------:R-:W-:Y:S05]  /*82f0*/  @!P2 BRA `(.L_x_199) ;  /* 0x000000000004a947 */ /* 0x000fea0003800000 */
[----:B------:R-:W-:Y:S01]  /*8300*/  BPT.TRAP 0x1 ;  /* 0x000000040000795c */ /* 0x000fe20000300000 */
.L_x_199:
[----:B------:R-:W-:Y:S01]  /*8310*/  IADD3 R16, P0, R16, UR46, RZ ;  /* 0x0000002e10107c10 */ /* 0x000fe2000ff1e0ff */
[----:B------:R-:W-:Y:S01]  /*8320*/  SYNCS.ARRIVE.TRANS64.RED.A1T0 RZ, [UR29], RZ ;  /* 0x000000ffffff79a7 */ /* 0x000fe2000810041d */
[----:B-1----:R-:W-:Y:S01]  /*8330*/  PRMT R4, RZ, 0x7610, R4 ;  /* 0x00007610ff047816 */ /* 0x002fe20000000004 */
[----:B------:R-:W-:Y:S01]  /*8340*/  IMAD.MOV.U32 R13, RZ, RZ, -0x1 ;  /* 0xffffffffff0d7424 */ /* 0x000fe200078e00ff */
[----:B------:R-:W-:Y:S01]  /*8350*/  IADD3.X R17, R17, UR38, RZ, P0, !PT ;  /* 0x0000002611117c10 */ /* 0x000fe200087fe4ff */
[----:B------:R-:W-:Y:S01]  /*8360*/  IMAD.MOV.U32 R12, RZ, RZ, -0x1 ;  /* 0xffffffffff0c7424 */ /* 0x000fe200078e00ff */
[----:B------:R-:W-:Y:S02]  /*8370*/  ISETP.GE.U32.AND P0, PT, R16, UR6, PT ;  /* 0x0000000610007c0c */ /* 0x000fe4000bf06070 */
[----:B------:R-:W-:Y:S02]  /*8380*/  MOV R20, 0xffffffff ;  /* 0xffffffff00147802 */ /* 0x000fe40000000f00 */
[----:B------:R-:W-:-:S13]  /*8390*/  ISETP.GE.U32.AND.EX P0, PT, R17, UR7, PT, P0 ;  /* 0x0000000711007c0c */ /* 0x000fda000bf06100 */
[----:B------:R-:W-:Y:S05]  /*83a0*/  @P0 BRA `(.L_x_200) ;  /* 0x0000000400580947 */ /* 0x000fea0003800000 */
[----:B------:R-:W1:Y:S01]  /*83b0*/  S2R R15, SR_CTAID.X ;  /* 0x00000000000f7919 */ /* 0x000e620000002500 */
[----:B------:R-:W5:Y:S01]  /*83c0*/  LDC.64 R12, c[0x0][0x8d0] ;  /* 0x00023400ff0c7b82 */ /* 0x000f620000000a00 */
[----:B------:R-:W-:Y:S01]  /*83d0*/  ULDC UR8, c[0x0][0x150] ;  /* 0x0000540000087ab9 */ /* 0x000fe20000000800 */
[----:B------:R-:W-:Y:S01]  /*83e0*/  MOV R7, R16 ;  /* 0x0000001000077202 */ /* 0x000fe20000000f00 */
[----:B------:R-:W2:Y:S01]  /*83f0*/  S2R R18, SR_CTAID.Y ;  /* 0x0000000000127919 */ /* 0x000ea20000002600 */
[----:B------:R-:W-:-:S04]  /*8400*/  IMAD.MOV.U32 R21, RZ, RZ, R17 ;  /* 0x000000ffff157224 */ /* 0x000fc800078e0011 */
[----:B------:R-:W2:Y:S08]  /*8410*/  LDC R22, c[0x0][0x144] ;  /* 0x00005100ff167b82 */ /* 0x000eb00000000800 */
[----:B------:R-:W3:Y:S01]  /*8420*/  LDC R20, c[0x0][0x8d8] ;  /* 0x00023600ff147b82 */ /* 0x000ee20000000800 */
[----:B-----5:R-:W-:-:S04]  /*8430*/  ISETP.NE.U32.AND P0, PT, R12, RZ, PT ;  /* 0x000000ff0c00720c */ /* 0x020fc80003f05070 */
[----:B------:R-:W-:Y:S02]  /*8440*/  ISETP.NE.AND.EX P0, PT, R13, RZ, PT, P0 ;  /* 0x000000ff0d00720c */ /* 0x000fe40003f05300 */
[----:B-1----:R-:W-:Y:S02]  /*8450*/  I2FP.F32.U32 R4, R15 ;  /* 0x0000000f00047245 */ /* 0x002fe40000201000 */
[----:B--2---:R-:W-:-:S03]  /*8460*/  I2FP.F32.U32 R23, R18 ;  /* 0x0000001200177245 */ /* 0x004fc60000201000 */
[----:B------:R-:W-:-:S04]  /*8470*/  FMUL R4, R4, UR8 ;  /* 0x0000000804047c20 */ /* 0x000fc80008400000 */
[----:B------:R1:W2:Y:S02]  /*8480*/  F2I.U32.TRUNC.NTZ R14, R4 ;  /* 0x00000004000e7305 */ /* 0x0002a4000020f000 */
[----:B---3--:R-:W-:Y:S05]  /*8490*/  @!P0 BRA `(.L_x_201) ;  /* 0x0000000000308947 */ /* 0x008fea0003800000 */
[----:B----4-:R-:W3:Y:S02]  /*84a0*/  LDC R5, c[0x0][0x8dc] ;  /* 0x00023700ff057b82 */ /* 0x010ee40000000800 */
[----:B---3--:R-:W-:-:S05]  /*84b0*/  IADD3 R5, P0, R16, R5, RZ ;  /* 0x0000000510057210 */ /* 0x008fca0007f1e0ff */
[----:B------:R-:W-:-:S04]  /*84c0*/  IMAD.X R21, RZ, RZ, R17, P0 ;  /* 0x000000ffff157224 */ /* 0x000fc800000e0611 */
[----:B------:R-:W-:-:S04]  /*84d0*/  IMAD.WIDE.U32 R6, R21, R12, RZ ;  /* 0x0000000c15067225 */ /* 0x000fc800078e00ff */
[----:B------:R-:W-:-:S04]  /*84e0*/  IMAD.WIDE.U32 R6, P0, R5, R13, R6 ;  /* 0x0000000d05067225 */ /* 0x000fc80007800006 */
[----:B-1----:R-:W-:-:S04]  /*84f0*/  IMAD.WIDE.U32 R4, R5, R12, RZ ;  /* 0x0000000c05047225 */ /* 0x002fc800078e00ff */
[----:B------:R-:W-:Y:S01]  /*8500*/  IMAD.MOV.U32 R4, RZ, RZ, R7 ;  /* 0x000000ffff047224 */ /* 0x000fe200078e0007 */
[----:B------:R-:W-:Y:S02]  /*8510*/  IADD3 RZ, P1, R5, R6, RZ ;  /* 0x0000000605ff7210 */ /* 0x000fe40007f3e0ff */
[----:B------:R-:W-:-:S03]  /*8520*/  IADD3.X R5, RZ, RZ, RZ, P0, !PT ;  /* 0x000000ffff057210 */ /* 0x000fc600007fe4ff */
[----:B------:R-:W-:-:S04]  /*8530*/  IMAD.WIDE.U32.X R4, R21, R13, R4, P1 ;  /* 0x0000000d15047225 */ /* 0x000fc800008e0404 */
[----:B------:R-:W-:Y:S01]  /*8540*/  IMAD.MOV.U32 R7, RZ, RZ, R4 ;  /* 0x000000ffff077224 */ /* 0x000fe200078e0004 */
[----:B------:R-:W-:-:S07]  /*8550*/  MOV R21, R5 ;  /* 0x0000000500157202 */ /* 0x000fce0000000f00 */
.L_x_201:
[----:B------:R-:W-:Y:S01]  /*8560*/  ULDC UR8, c[0x0][0x154] ;  /* 0x0000550000087ab9 */ /* 0x000fe20000000800 */
[----:B------:R-:W3:Y:S01]  /*8570*/  LDC R13, c[0x0][0x148] ;  /* 0x00005200ff0d7b82 */ /* 0x000ee20000000800 */
[----:B------:R-:W-:Y:S01]  /*8580*/  FMUL R23, R23, UR8 ;  /* 0x0000000817177c20 */ /* 0x000fe20008400000 */
[----:B------:R-:W-:Y:S01]  /*8590*/  ISETP.NE.AND P2, PT, R2, 0x1, PT ;  /* 0x000000010200780c */ /* 0x000fe20003f45270 */
[----:B--2---:R-:W-:Y:S01]  /*85a0*/  IMAD.MOV R6, RZ, RZ, -R14 ;  /* 0x000000ffff067224 */ /* 0x004fe200078e0a0e */
[-CC-:B------:R-:W-:Y:S02]  /*85b0*/  SHF.R.U64 R14, R7, R20.reuse, R21.reuse ;  /* 0x00000014070e7219 */ /* 0x180fe40000001215 */
[----:B------:R-:W-:Y:S01]  /*85c0*/  SHF.R.U32.HI R20, RZ, R20, R21 ;  /* 0x00000014ff147219 */ /* 0x000fe20000011615 */
[----:B------:R-:W2:Y:S01]  /*85d0*/  F2I.U32.TRUNC.NTZ R23, R23 ;  /* 0x0000001700177305 */ /* 0x000ea2000020f000 */
[----:B-1--4-:R-:W1:Y:S01]  /*85e0*/  LDC.64 R4, c[0x0][0x8c8] ;  /* 0x00023200ff047b82 */ /* 0x012e620000000a00 */
[----:B------:R-:W-:Y:S01]  /*85f0*/  IADD3 R21, P0, RZ, -R14, RZ ;  /* 0x8000000eff157210 */ /* 0x000fe20007f1e0ff */
[----:B------:R-:W-:-:S04]  /*8600*/  IMAD R15, R22, R6, R15 ;  /* 0x00000006160f7224 */ /* 0x000fc800078e020f */
[----:B------:R-:W-:Y:S02]  /*8610*/  IMAD.X R7, RZ, RZ, ~R20, P0 ;  /* 0x000000ffff077224 */ /* 0x000fe400000e0e14 */
[----:B------:R-:W4:Y:S01]  /*8620*/  LDC R24, c[0x0][0x8c0] ;  /* 0x00023000ff187b82 */ /* 0x000f220000000800 */
[----:B--2---:R-:W-:-:S07]  /*8630*/  IADD3 R12, -R23, RZ, RZ ;  /* 0x000000ff170c7210 */ /* 0x004fce0007ffe1ff */
[----:B------:R-:W2:Y:S01]  /*8640*/  LDC R27, c[0x0][0x900] ;  /* 0x00024000ff1b7b82 */ /* 0x000ea20000000800 */
[----:B---3--:R-:W-:-:S07]  /*8650*/  @P2 IMAD R15, R13, R12, R18 ;  /* 0x0000000c0d0f2224 */ /* 0x008fce00078e0212 */
[----:B------:R-:W3:Y:S01]  /*8660*/  LDC.64 R12, c[0x0][0x8e8] ;  /* 0x00023a00ff0c7b82 */ /* 0x000ee20000000a00 */
[----:B-1----:R-:W-:-:S04]  /*8670*/  IMAD R6, R7, R4, RZ ;  /* 0x0000000407067224 */ /* 0x002fc800078e02ff */
[C---:B------:R-:W-:Y:S02]  /*8680*/  IMAD R7, R21.reuse, R5, R6 ;  /* 0x0000000515077224 */ /* 0x040fe400078e0206 */
[----:B------:R-:W-:Y:S01]  /*8690*/  IMAD.WIDE.U32 R4, R21, R4, R16 ;  /* 0x0000000415047225 */ /* 0x000fe200078e0010 */
[----:B------:R-:W1:Y:S03]  /*86a0*/  LDC R6, c[0x0][0x8b0] ;  /* 0x00022c00ff067b82 */ /* 0x000e660000000800 */
[----:B------:R-:W-:-:S05]  /*86b0*/  IMAD.IADD R5, R5, 0x1, R7 ;  /* 0x0000000105057824 */ /* 0x000fca00078e0207 */
[----:B------:R-:W2:Y:S01]  /*86c0*/  LDC R25, c[0x0][0x8f0] ;  /* 0x00023c00ff197b82 */ /* 0x000ea20000000800 */
[-CC-:B----4-:R-:W-:Y:S02]  /*86d0*/  SHF.R.U64 R22, R4, R24.reuse, R5.reuse ;  /* 0x0000001804167219 */ /* 0x190fe40000001205 */
[----:B------:R-:W-:-:S05]  /*86e0*/  SHF.R.U32.HI R5, RZ, R24, R5 ;  /* 0x00000018ff057219 */ /* 0x000fca0000011605 */
[----:B------:R-:W4:Y:S01]  /*86f0*/  LDC R21, c[0x0][0x8e0] ;  /* 0x00023800ff157b82 */ /* 0x000f220000000800 */
[----:B---3--:R-:W-:-:S04]  /*8700*/  ISETP.NE.U32.AND P0, PT, R12, RZ, PT ;  /* 0x000000ff0c00720c */ /* 0x008fc80003f05070 */
[----:B------:R-:W-:-:S03]  /*8710*/  ISETP.NE.AND.EX P0, PT, R13, RZ, PT, P0 ;  /* 0x000000ff0d00720c */ /* 0x000fc60003f05300 */
[----:B------:R-:W3:Y:S01]  /*8720*/  LDC R20, c[0x0][0x8b8] ;  /* 0x00022e00ff147b82 */ /* 0x000ee20000000800 */
[-CC-:B-1----:R-:W-:Y:S02]  /*8730*/  SHF.R.U64 R23, R22, R6.reuse, R5.reuse ;  /* 0x0000000616177219 */ /* 0x182fe40000001205 */
[----:B------:R-:W-:-:S04]  /*8740*/  SHF.R.U32.HI R4, RZ, R6, R5 ;  /* 0x00000006ff047219 */ /* 0x000fc80000011605 */
[-CC-:B--2---:R-:W-:Y:S01]  /*8750*/  SHF.R.U64 R24, R23, R27.reuse, R4.reuse ;  /* 0x0000001b17187219 */ /* 0x184fe20000001204 */
[----:B------:R-:W1:Y:S01]  /*8760*/  LDC R18, c[0x0][0x8a8] ;  /* 0x00022a00ff127b82 */ /* 0x000e620000000800 */
[----:B------:R-:W-:-:S03]  /*8770*/  SHF.R.U32.HI R27, RZ, R27, R4 ;  /* 0x0000001bff1b7219 */ /* 0x000fc60000011604 */
[----:B------:R-:W-:Y:S01]  /*8780*/  IMAD.MOV.U32 R4, RZ, RZ, R24 ;  /* 0x000000ffff047224 */ /* 0x000fe200078e0018 */
[----:B------:R-:W-:Y:S01]  /*8790*/  MOV R5, R27 ;  /* 0x0000001b00057202 */ /* 0x000fe20000000f00 */
[----:B------:R-:W-:Y:S06]  /*87a0*/  @!P0 BRA `(.L_x_202) ;  /* 0x0000000000288947 */ /* 0x000fec0003800000 */
[----:B------:R-:W2:Y:S02]  /*87b0*/  LDC R5, c[0x0][0x8f4] ;  /* 0x00023d00ff057b82 */ /* 0x000ea40000000800 */
[----:B--2---:R-:W-:-:S05]  /*87c0*/  IADD3 R5, P0, R24, R5, RZ ;  /* 0x0000000518057210 */ /* 0x004fca0007f1e0ff */
[----:B------:R-:W-:-:S04]  /*87d0*/  IMAD.X R27, RZ, RZ, R27, P0 ;  /* 0x000000ffff1b7224 */ /* 0x000fc800000e061b */
[----:B------:R-:W-:-:S04]  /*87e0*/  IMAD.WIDE.U32 R6, R27, R12, RZ ;  /* 0x0000000c1b067225 */ /* 0x000fc800078e00ff */
[----:B------:R-:W-:-:S04]  /*87f0*/  IMAD.WIDE.U32 R6, P0, R5, R13, R6 ;  /* 0x0000000d05067225 */ /* 0x000fc80007800006 */
[----:B------:R-:W-:Y:S01]  /*8800*/  IMAD.WIDE.U32 R4, R5, R12, RZ ;  /* 0x0000000c05047225 */ /* 0x000fe200078e00ff */
[----:B------:R-:W-:-:S04]  /*8810*/  MOV R4, R7 ;  /* 0x0000000700047202 */ /* 0x000fc80000000f00 */
[----:B------:R-:W-:Y:S01]  /*8820*/  IADD3 RZ, P1, R5, R6, RZ ;  /* 0x0000000605ff7210 */ /* 0x000fe20007f3e0ff */
[----:B------:R-:W-:-:S04]  /*8830*/  IMAD.X R5, RZ, RZ, RZ, P0 ;  /* 0x000000ffff057224 */ /* 0x000fc800000e06ff */
[----:B------:R-:W-:-:S08]  /*8840*/  IMAD.WIDE.U32.X R4, R27, R13, R4, P1 ;  /* 0x0000000d1b047225 */ /* 0x000fd000008e0404 */
.L_x_202:
[----:B------:R-:W-:Y:S02]  /*8850*/  SHF.R.U64 R25, R4, R25, R5 ;  /* 0x0000001904197219 */ /* 0x000fe40000001205 */
[----:B------:R-:W-:Y:S02]  /*8860*/  LOP3.LUT R23, R23, R8, RZ, 0xc0, !PT ;  /* 0x0000000817177212 */ /* 0x000fe400078ec0ff */
[----:B------:R-:W-:Y:S01]  /*8870*/  LOP3.LUT R22, R22, R3, RZ, 0xc0, !PT ;  /* 0x0000000316167212 */ /* 0x000fe200078ec0ff */
[----:B------:R-:W-:Y:S01]  /*8880*/  IMAD.MOV R4, RZ, RZ, -R25 ;  /* 0x000000ffff047224 */ /* 0x000fe200078e0a19 */
[----:B------:R-:W-:Y:S01]  /*8890*/  MOV R12, R14 ;  /* 0x0000000e000c7202 */ /* 0x000fe20000000f00 */
[----:B------:R-:W-:Y:S02]  /*88a0*/  IMAD R23, R0, R25, R23 ;  /* 0x0000001900177224 */ /* 0x000fe400078e0217 */
[----:B----4-:R-:W-:Y:S02]  /*88b0*/  IMAD R21, R4, R21, R24 ;  /* 0x0000001504157224 */ /* 0x010fe400078e0218 */
[----:B---3--:R-:W-:-:S02]  /*88c0*/  IMAD R20, R23, R20, R15 ;  /* 0x0000001417147224 */ /* 0x008fc400078e020f */
[----:B-1----:R-:W-:Y:S02]  /*88d0*/  IMAD R21, R21, R18, R22 ;  /* 0x0000001215157224 */ /* 0x002fe400078e0216 */
[----:B------:R-:W-:-:S03]  /*88e0*/  IMAD.MOV.U32 R4, RZ, RZ, 0x1 ;  /* 0x00000001ff047424 */ /* 0x000fc600078e00ff */
[----:B------:R-:W-:Y:S02]  /*88f0*/  SEL R13, R21, R20, !P2 ;  /* 0x00000014150d7207 */ /* 0x000fe40005000000 */
[----:B------:R-:W-:-:S07]  /*8900*/  SEL R20, R20, R21, !P2 ;  /* 0x0000001514147207 */ /* 0x000fce0005000000 */
.L_x_200:
[----:B------:R-:W-:-:S13]  /*8910*/  LOP3.LUT P0, RZ, R4, 0xff, RZ, 0xc0, !PT ;  /* 0x000000ff04ff7812 */ /* 0x000fda000780c0ff */
[----:B------:R-:W-:Y:S05]  /*8920*/  @P0 BRA `(.L_x_203) ;  /* 0xffffffe800e40947 */ /* 0x000fea000383ffff */
.L_x_147:
[----:B------:R-:W-:-:S13]  /*8930*/  ELECT P0, URZ, PT ;  /* 0x00000000003f782f */ /* 0x000fda0003800000 */
[----:B------:R-:W-:Y:S05]  /*8940*/  @!P0 BRA `(.L_x_14) ;  /* 0x0000001000588947 */ /* 0x000fea0003800000 */
[----:B------:R-:W-:-:S04]  /*8950*/  LOP3.LUT R19, R19, 0x2, RZ, 0xfc, !PT ;  /* 0x0000000213137812 */ /* 0x000fc800078efcff */
[----:B------:R-:W-:-:S13]  /*8960*/  ISETP.NE.AND P1, PT, R19, 0x3, PT ;  /* 0x000000031300780c */ /* 0x000fda0003f25270 */
[----:B------:R-:W-:Y:S05]  /*8970*/  @!P1 BRA `(.L_x_204) ;  /* 0x0000000000049947 */ /* 0x000fea0003800000 */
[----:B-1----:R-:W-:Y:S01]  /*8980*/  BPT.TRAP 0x1 ;  /* 0x000000040000795c */ /* 0x002fe20000300000 */
.L_x_204:
[----:B-1----:R-:W-:Y:S01]  /*8990*/  IMAD.U32 R3, RZ, RZ, UR37 ;  /* 0x00000025ff037e24 */ /* 0x002fe2000f8e00ff */
[----:B------:R-:W-:Y:S01]  /*89a0*/  MOV R0, 0x400 ;  /* 0x0000040000007802 */ /* 0x000fe20000000f00 */
[----:B------:R-:W-:-:S03]  /*89b0*/  IMAD.MOV.U32 R2, RZ, RZ, 0x1 ;  /* 0x00000001ff027424 */ /* 0x000fc600078e00ff */
[----:B------:R-:W-:Y:S02]  /*89c0*/  LEA R0, R3, R0, 0x18 ;  /* 0x0000000003007211 */ /* 0x000fe400078ec0ff */
[----:B------:R-:W-:-:S04]  /*89d0*/  SHF.L.U32 R3, R2, 0x1f, RZ ;  /* 0x0000001f02037819 */ /* 0x000fc800000006ff */
[----:B------:R-:W1:Y:S02]  /*89e0*/  SYNCS.PHASECHK.TRANS64.TRYWAIT P0, [R0+URZ+0x60], R3 ;  /* 0x00006003000075a7 */ /* 0x000e64000800017f */
[----:B-1----:R-:W-:Y:S05]  /*89f0*/  @!P0 BRA `(.L_x_205) ;  /* 0x0000001400dc8947 */ /* 0x002fea0003800000 */
.L_x_246:
[----:B------:R-:W-:Y:S05]  /*8a00*/  @!P1 BRA `(.L_x_206) ;  /* 0x0000000000049947 */ /* 0x000fea0003800000 */
[----:B------:R-:W-:Y:S01]  /*8a10*/  BPT.TRAP 0x1 ;  /* 0x000000040000795c */ /* 0x000fe20000300000 */
.L_x_206:
[----:B------:R-:W1:Y:S02]  /*8a20*/  SYNCS.PHASECHK.TRANS64.TRYWAIT P0, [R0+URZ+0x68], R3 ;  /* 0x00006803000075a7 */ /* 0x000e64000800017f */
[----:B-1----:R-:W-:Y:S05]  /*8a30*/  @!P0 BRA `(.L_x_207) ;  /* 0x0000001400e08947 */ /* 0x002fea0003800000 */
.L_x_247:
[----:B------:R-:W-:Y:S05]  /*8a40*/  @!P1 BRA `(.L_x_208) ;  /* 0x0000000000049947 */ /* 0x000fea0003800000 */
[----:B------:R-:W-:Y:S01]  /*8a50*/  BPT.TRAP 0x1 ;  /* 0x000000040000795c */ /* 0x000fe20000300000 */
.L_x_208:
[----:B------:R-:W1:Y:S02]  /*8a60*/  SYNCS.PHASECHK.TRANS64.TRYWAIT P0, [R0+URZ+0x70], R3 ;  /* 0x00007003000075a7 */ /* 0x000e64000800017f */
[----:B-1----:R-:W-:Y:S05]  /*8a70*/  @!P0 BRA `(.L_x_209) ;  /* 0x0000001400e48947 */ /* 0x002fea0003800000 */
.L_x_248:
[----:B------:R-:W-:Y:S05]  /*8a80*/  @!P1 BRA `(.L_x_210) ;  /* 0x0000000000049947 */ /* 0x000fea0003800000 */
[----:B------:R-:W-:Y:S01]  /*8a90*/  BPT.TRAP 0x1 ;  /* 0x000000040000795c */ /* 0x000fe20000300000 */
.L_x_210:
[----:B------:R-:W-:-:S04]  /*8aa0*/  MOV R3, 0x1 ;  /* 0x0000000100037802 */ /* 0x000fc80000000f00 */
[----:B------:R-:W-:-:S07]  /*8ab0*/  SHF.L.U32 R3, R3, 0x1f, RZ ;  /* 0x0000001f03037819 */ /* 0x000fce00000006ff */
.L_x_211:
[----:B------:R1:W1:Y:S02]  /*8ac0*/  SYNCS.PHASECHK.TRANS64.TRYWAIT P0, [R0+URZ+0x78], R3 ;  /* 0x00007803000075a7 */ /* 0x000264000800017f */
[----:B-1----:R-:W-:Y:S05]  /*8ad0*/  @!P0 NANOSLEEP.SYNCS 0x989680 ;  /* 0x009896800000895d */ /* 0x002fea0003900000 */
[----:B------:R-:W1:Y:S02]  /*8ae0*/  @!P0 SYNCS.PHASECHK.TRANS64 P0, [R0+URZ+0x78], R3 ;  /* 0x00007803000085a7 */ /* 0x000e64000800007f */
[----:B-1----:R-:W-:Y:S05]  /*8af0*/  @P0 BRA `(.L_x_14) ;  /* 0x0000000c00ec0947 */ /* 0x002fea0003800000 */
[----:B------:R-:W-:Y:S05]  /*8b00*/  BRA `(.L_x_211) ;  /* 0xfffffffc00ec7947 */ /* 0x000fea000383ffff */
.L_x_142:
[----:B------:R-:W-:Y:S01]  /*8b10*/  LOP3.LUT P0, RZ, R8, 0xff, RZ, 0xc0, !PT ;  /* 0x000000ff08ff7812 */ /* 0x000fe2000780c0ff */
[----:B------:R-:W-:Y:S02]  /*8b20*/  IMAD.MOV.U32 R10, RZ, RZ, 0x1 ;  /* 0x00000001ff0a7424 */ /* 0x000fe400078e00ff */
[----:B------:R-:W-:-:S10]  /*8b30*/  IMAD.MOV.U32 R9, RZ, RZ, RZ ;  /* 0x000000ffff097224 */ /* 0x000fd400078e00ff */
[----:B------:R-:W-:Y:S05]  /*8b40*/  @!P0 BRA `(.L_x_212) ;  /* 0x0000000c00248947 */ /* 0x000fea0003800000 */
[----:B------:R-:W2:Y:S01]  /*8b50*/  LDC R0, c[0x0][0x28c] ;  /* 0x0000a300ff007b82 */ /* 0x000ea20000000800 */
[----:B------:R-:W-:Y:S01]  /*8b60*/  ULDC UR6, c[0x0][0x900] ;  /* 0x0002400000067ab9 */ /* 0x000fe20000000800 */
[----:B------:R-:W-:Y:S01]  /*8b70*/  UMOV UR7, 0xffffffff ;  /* 0xffffffff00077882 */ /* 0x000fe20000000000 */
[----:B------:R-:W-:Y:S01]  /*8b80*/  BSSY B0, `(.L_x_212) ;  /* 0x00000c5000007945 */ /* 0x000fe20003800000 */
[----:B-1----:R-:W-:Y:S01]  /*8b90*/  USHF.L.U32 UR4, UR37, 0x7, URZ ;  /* 0x0000000725047899 */ /* 0x002fe2000800063f */
[----:B------:R-:W-:Y:S01]  /*8ba0*/  LOP3.LUT R11, R22, 0x2, RZ, 0xfc, !PT ;  /* 0x00000002160b7812 */ /* 0x000fe200078efcff */
[----:B------:R-:W-:Y:S01]  /*8bb0*/  USHF.L.U32 UR7, UR7, UR6, URZ ;  /* 0x0000000607077299 */ /* 0x000fe2000800063f */
[----:B------:R-:W-:Y:S01]  /*8bc0*/  IMAD.MOV.U32 R10, RZ, RZ, 0x1 ;  /* 0x00000001ff0a7424 */ /* 0x000fe200078e00ff */
[----:B------:R-:W-:Y:S01]  /*8bd0*/  MOV R9, RZ ;  /* 0x000000ff00097202 */ /* 0x000fe20000000f00 */
[----:B------:R-:W-:Y:S01]  /*8be0*/  ULDC UR5, c[0x0][0x8a8] ;  /* 0x00022a0000057ab9 */ /* 0x000fe20000000800 */
[----:B------:R-:W-:Y:S01]  /*8bf0*/  UMOV UR8, 0x1 ;  /* 0x0000000100087882 */ /* 0x000fe20000000000 */
[----:B------:R-:W-:-:S02]  /*8c00*/  USHF.L.U32 UR22, UR37, 0xd, URZ ;  /* 0x0000000d25167899 */ /* 0x000fc4000800063f */
[----:B------:R-:W-:Y:S02]  /*8c10*/  ULOP3.LUT UR4, UR4, 0x80, URZ, 0xc0, !UPT ;  /* 0x0000008004047892 */ /* 0x000fe4000f8ec03f */
[----:B------:R-:W-:Y:S02]  /*8c20*/  UIADD3 UR5, UR5, -0x1, URZ ;  /* 0xffffffff05057890 */ /* 0x000fe4000fffe03f */
[----:B------:R-:W-:Y:S02]  /*8c30*/  USHF.L.U32 UR18, UR8, UR6, URZ ;  /* 0x0000000608127299 */ /* 0x000fe4000800063f */
[----:B------:R-:W-:Y:S01]  /*8c40*/  ULOP3.LUT UR17, URZ, UR7, URZ, 0x33, !UPT ;  /* 0x000000073f117292 */ /* 0x000fe2000f8e333f */
[----:B------:R-:W-:Y:S01]  /*8c50*/  ULDC.64 UR20, c[0x0][0x198] ;  /* 0x0000660000147ab9 */ /* 0x000fe20000000a00 */
[----:B--2---:R-:W-:-:S04]  /*8c60*/  IADD3 R0, R0, 0x3f, RZ ;  /* 0x0000003f00007810 */ /* 0x004fc80007ffe0ff */
[----:B------:R-:W-:-:S04]  /*8c70*/  SHF.R.S32.HI R3, RZ, 0x1f, R0 ;  /* 0x0000001fff037819 */ /* 0x000fc80000011400 */
[----:B------:R-:W-:Y:S01]  /*8c80*/  LEA.HI R3, R3, R0, RZ, 0x6 ;  /* 0x0000000003037211 */ /* 0x000fe200078f30ff */
[----:B------:R-:W-:-:S03]  /*8c90*/  IMAD.MOV.U32 R0, RZ, RZ, 0x1 ;  /* 0x00000001ff007424 */ /* 0x000fc600078e00ff */
[--C-:B------:R-:W-:Y:S02]  /*8ca0*/  SHF.R.S32.HI R8, RZ, 0x6, R3.reuse ;  /* 0x00000006ff087819 */ /* 0x100fe40000011403 */
[----:B------:R-:W-:-:S03]  /*8cb0*/  PRMT R3, R0, 0x7610, R3 ;  /* 0x0000761000037816 */ /* 0x000fc60000000003 */
[----:B------:R-:W-:-:S07]  /*8cc0*/  VIADD R0, R8, 0x1 ;  /* 0x0000000108007836 */ /* 0x000fce0000000000 */
.L_x_223:
[----:B------:R-:W-:-:S03]  /*8cd0*/  UMOV UR6, 0xffffffff ;  /* 0xffffffff00067882 */ /* 0x000fc60000000000 */
[----:B------:R-:W-:Y:S05]  /*8ce0*/  BRA.DIV UR6, `(.L_x_213) ;  /* 0x00000016065c7947 */ /* 0x000fea000b800000 */
[----:B------:R-:W-:-:S13]  /*8cf0*/  ELECT P6, URZ, PT ;  /* 0x00000000003f782f */ /* 0x000fda00038c0000 */
.L_x_251:
[----:B------:R-:W1:Y:S01]  /*8d00*/  LDC R4, c[0x0][0x28c] ;  /* 0x0000a300ff047b82 */ /* 0x000e620000000800 */
[----:B------:R-:W-:Y:S01]  /*8d10*/  BSSY B1, `(.L_x_214) ;  /* 0x0000038000017945 */ /* 0x000fe20003800000 */
[----:B-1----:R-:W-:-:S13]  /*8d20*/  ISETP.LT.OR P6, PT, R4, 0x1, !P6 ;  /* 0x000000010400780c */ /* 0x002fda00077c1670 */
[----:B------:R-:W-:Y:S05]  /*8d30*/  @P6 BRA `(.L_x_215) ;  /* 0x0000000000d46947 */ /* 0x000fea0003800000 */
[----:B------:R-:W-:Y:S01]  /*8d40*/  LEA R15, R13, UR4, 0x8 ;  /* 0x000000040d0f7c11 */ /* 0x000fe2000f8e40ff */
[----:B------:R-:W-:Y:S01]  /*8d50*/  IMAD.SHL.U32 R20, R20, 0x80, RZ ;  /* 0x0000008014147824 */ /* 0x000fe200078e00ff */
[----:B------:R-:W-:Y:S01]  /*8d60*/  MOV R21, RZ ;  /* 0x000000ff00157202 */ /* 0x000fe20000000f00 */
[----:B------:R-:W-:Y:S01]  /*8d70*/  IMAD.MOV.U32 R4, RZ, RZ, R0 ;  /* 0x000000ffff047224 */ /* 0x000fe200078e0000 */
[----:B------:R-:W-:Y:S01]  /*8d80*/  MOV R6, R9 ;  /* 0x0000000900067202 */ /* 0x000fe20000000f00 */
[----:B------:R-:W-:-:S07]  /*8d90*/  IMAD.MOV.U32 R5, RZ, RZ, R10 ;  /* 0x000000ffff057224 */ /* 0x000fce00078e000a */
.L_x_218:
[----:B------:R-:W1:Y:S01]  /*8da0*/  S2R R14, SR_CgaCtaId ;  /* 0x00000000000e7919 */ /* 0x000e620000008800 */
[----:B------:R-:W-:Y:S02]  /*8db0*/  MOV R7, 0x400 ;  /* 0x0000040000077802 */ /* 0x000fe40000000f00 */
[----:B------:R-:W-:-:S13]  /*8dc0*/  LOP3.LUT P1, RZ, R18, 0x7f, RZ, 0xc0, !PT ;  /* 0x0000007f12ff7812 */ /* 0x000fda000782c0ff */
[----:B------:R-:W2:Y:S01]  /*8dd0*/  @!P1 LDC R13, c[0x0][0x500] ;  /* 0x00014000ff0d9b82 */ /* 0x000ea20000000800 */
[----:B-1----:R-:W-:Y:S02]  /*8de0*/  LEA R19, R14, R7, 0x18 ;  /* 0x000000070e137211 */ /* 0x002fe400078ec0ff */
[----:B------:R-:W-:-:S03]  /*8df0*/  SHF.L.U32 R7, R5, 0x1f, RZ ;  /* 0x0000001f05077819 */ /* 0x000fc600000006ff */
[----:B------:R-:W-:-:S04]  /*8e00*/  IMAD R14, R6, 0x8, R19 ;  /* 0x00000008060e7824 */ /* 0x000fc800078e0213 */
[----:B------:R-:W1:Y:S02]  /*8e10*/  SYNCS.PHASECHK.TRANS64.TRYWAIT P0, [R14+URZ+0x20], R7 ;  /* 0x000020070e0075a7 */ /* 0x000e64000800017f */
[----:B-12---:R-:W-:Y:S05]  /*8e20*/  @!P0 BRA `(.L_x_216) ;  /* 0x00000014002c8947 */ /* 0x006fea0003800000 */
.L_x_252:
[----:B-1----:R-:W-:Y:S01]  /*8e30*/  PRMT R7, R11, 0x9910, RZ ;  /* 0x000099100b077816 */ /* 0x002fe200000000ff */
[----:B------:R1:W-:Y:S03]  /*8e40*/  @!P1 SYNCS.ARRIVE.TRANS64 RZ, [R14+URZ], R13 ;  /* 0x0000000d0eff99a7 */ /* 0x0003e6000800003f */
[----:B------:R-:W-:-:S13]  /*8e50*/  ISETP.NE.AND P0, PT, R7, 0x2, PT ;  /* 0x000000020700780c */ /* 0x000fda0003f05270 */
[----:B-1----:R-:W-:Y:S05]  /*8e60*/  @P0 BRA `(.L_x_217) ;  /* 0x0000000000040947 */ /* 0x002fea0003800000 */
[----:B------:R-:W-:Y:S01]  /*8e70*/  BPT.TRAP 0x1 ;  /* 0x000000040000795c */ /* 0x000fe20000300000 */
.L_x_217:
[----:B------:R-:W-:Y:S01]  /*8e80*/  R2UR UR7, R6 ;  /* 0x00000000060772ca */ /* 0x000fe200000e0000 */
[----:B------:R-:W-:Y:S01]  /*8e90*/  UIADD3 UR6, UP0, UR20, 0xf0, URZ ;  /* 0x000000f014067890 */ /* 0x000fe2000ff1e03f */
[----:B------:R-:W-:Y:S01]  /*8ea0*/  R2UR UR13, R19 ;  /* 0x00000000130d72ca */ /* 0x000fe200000e0000 */
[----:B------:R-:W-:Y:S01]  /*8eb0*/  UIADD3 UR24, UP1, UR20, 0x1f0, URZ ;  /* 0x000001f014187890 */ /* 0x000fe2000ff3e03f */
[----:B------:R-:W-:Y:S01]  /*8ec0*/  R2UR UR9, R14 ;  /* 0x000000000e0972ca */ /* 0x000fe200000e0000 */
[----:B------:R-:W-:Y:S01]  /*8ed0*/  VIADD R6, R6, 0x1 ;  /* 0x0000000106067836 */ /* 0x000fe20000000000 */
[----:B------:R-:W-:Y:S01]  /*8ee0*/  R2UR UR11, R20 ;  /* 0x00000000140b72ca */ /* 0x000fe200000e0000 */
[----:B------:R-:W-:Y:S01]  /*8ef0*/  UIADD3.X UR25, URZ, UR21, URZ, UP1, !UPT ;  /* 0x000000153f197290 */ /* 0x000fe20008ffe43f */
[----:B------:R-:W-:Y:S01]  /*8f00*/  R2UR UR10, R21 ;  /* 0x00000000150a72ca */ /* 0x000fe200000e0000 */
[----:B------:R-:W-:Y:S01]  /*8f10*/  UMOV UR14, 0x0 ;  /* 0x00000000000e7882 */ /* 0x000fe20000000000 */
[----:B------:R-:W-:Y:S01]  /*8f20*/  R2UR UR12, R12 ;  /* 0x000000000c0c72ca */ /* 0x000fe200000e0000 */
[----:B------:R-:W-:Y:S01]  /*8f30*/  UMOV UR15, 0x10000000 ;  /* 0x10000000000f7882 */ /* 0x000fe20000000000 */
[----:B------:R-:W-:Y:S01]  /*8f40*/  IADD3 R4, R4, -0x1, RZ ;  /* 0xffffffff04047810 */ /* 0x000fe20007ffe0ff */
[----:B------:R-:W-:Y:S01]  /*8f50*/  USHF.L.U32 UR7, UR7, 0xe, URZ ;  /* 0x0000000e07077899 */ /* 0x000fe2000800063f */
[----:B------:R-:W-:Y:S01]  /*8f60*/  R2UR UR19, R15 ;  /* 0x000000000f1372ca */ /* 0x000fe200000e0000 */
[----:B------:R-:W-:Y:S01]  /*8f70*/  UMOV UR23, 0x30000 ;  /* 0x0003000000177882 */ /* 0x000fe20000000000 */
[----:B------:R-:W-:Y:S01]  /*8f80*/  ISETP.GT.AND P1, PT, R4, 0x1, PT ;  /* 0x000000010400780c */ /* 0x000fe20003f24270 */
[----:B------:R-:W-:Y:S01]  /*8f90*/  ULOP3.LUT UR8, UR7, 0x2000, UR22, 0xf8, !UPT ;  /* 0x0000200007087892 */ /* 0x000fe2000f8ef816 */
[----:B------:R-:W-:Y:S01]  /*8fa0*/  ISETP.NE.AND P0, PT, R6, 0x4, PT ;  /* 0x000000040600780c */ /* 0x000fe20003f05270 */
[----:B------:R-:W-:-:S02]  /*8fb0*/  VIADD R21, R21, 0x40 ;  /* 0x0000004015157836 */ /* 0x000fc40000000000 */
[----:B------:R-:W-:Y:S01]  /*8fc0*/  ULEA UR8, UR8, UR13, 0x1 ;  /* 0x0000000d08087291 */ /* 0x000fe2000f8e083f */
[----:B------:R-:W-:Y:S01]  /*8fd0*/  SEL R14, RZ, 0x1, P0 ;  /* 0x00000001ff0e7807 */ /* 0x000fe20000000000 */
[----:B------:R-:W-:Y:S01]  /*8fe0*/  UIADD3 UR13, UR13, 0x8400, UR7 ;  /* 0x000084000d0d7890 */ /* 0x000fe2000fffe007 */
[----:B------:R-:W-:Y:S01]  /*8ff0*/  SEL R6, R6, RZ, P0 ;  /* 0x000000ff06067207 */ /* 0x000fe20000000000 */
[----:B------:R-:W-:Y:S01]  /*9000*/  UIADD3.X UR7, URZ, UR21, URZ, UP0, !UPT ;  /* 0x000000153f077290 */ /* 0x000fe200087fe43f */
[----:B------:R-:W-:Y:S01]  /*9010*/  LOP3.LUT R5, R5, R14, RZ, 0x3c, !PT ;  /* 0x0000000e05057212 */ /* 0x000fe200078e3cff */
[----:B------:R-:W-:-:S03]  /*9020*/  UIADD3 UR16, UR8, 0x18400, URZ ;  /* 0x0001840008107890 */ /* 0x000fc6000fffe03f */
[----:B------:R-:W-:-:S04]  /*9030*/  UMOV UR8, UR13 ;  /* 0x0000000d00087c82 */ /* 0x000fc80008000000 */
[----:B------:R1:W-:Y:S02]  /*9040*/  UTMALDG.3D [UR8], [UR6], desc[UR14] ;  /* 0x00000e08060075b4 */ /* 0x0003e40008011000 */
[----:B-1----:R-:W-:Y:S01]  /*9050*/  UMOV UR8, UR16 ;  /* 0x0000001000087c82 */ /* 0x002fe20008000000 */
[----:B------:R-:W-:Y:S02]  /*9060*/  UMOV UR11, UR19 ;  /* 0x00000013000b7c82 */ /* 0x000fe40008000000 */
[----:B------:R1:W-:Y:S02]  /*9070*/  UTMALDG.3D.MULTICAST [UR8], [UR24], UR23, desc[UR14] ;  /* 0x00000e08180073b4 */ /* 0x0003e40008011817 */
[----:B-1----:R-:W-:Y:S05]  /*9080*/  @P1 BRA `(.L_x_218) ;  /* 0xfffffffc00441947 */ /* 0x002fea000383ffff */
.L_x_215:
[----:B------:R-:W-:Y:S05]  /*9090*/  BSYNC B1 ;  /* 0x0000000000017941 */ /* 0x000fea0003800000 */
.L_x_214:
[----:B------:R-:W-:Y:S01]  /*90a0*/  LOP3.LUT P1, RZ, R3, 0xff, RZ, 0xc0, !PT ;  /* 0x000000ff03ff7812 */ /* 0x000fe2000782c0ff */
[----:B------:R-:W-:Y:S01]  /*90b0*/  IMAD.IADD R9, R8, 0x1, R9 ;  /* 0x0000000108097824 */ /* 0x000fe200078e0209 */
[----:B------:R-:W-:Y:S01]  /*90c0*/  IADD3 R16, P2, R16, UR46, RZ ;  /* 0x0000002e10107c10 */ /* 0x000fe2000ff5e0ff */
[----:B------:R-:W-:Y:S01]  /*90d0*/  ULDC.64 UR6, c[0x0][0x8f8] ;  /* 0x00023e0000067ab9 */ /* 0x000fe20000000a00 */
[----:B------:R-:W-:Y:S01]  /*90e0*/  BSSY B1, `(.L_x_219) ;  /* 0x000006c000017945 */ /* 0x000fe20003800000 */
[----:B------:R-:W-:Y:S01]  /*90f0*/  MOV R20, 0xffffffff ;  /* 0xffffffff00147802 */ /* 0x000fe20000000f00 */
[----:B------:R-:W-:Y:S01]  /*9100*/  IMAD.MOV.U32 R13, RZ, RZ, -0x1 ;  /* 0xffffffffff0d7424 */ /* 0x000fe200078e00ff */
[----:B------:R-:W-:Y:S01]  /*9110*/  SHF.R.U32.HI R3, RZ, 0x2, R9 ;  /* 0x00000002ff037819 */ /* 0x000fe20000011609 */
[----:B------:R-:W-:Y:S01]  /*9120*/  IMAD.MOV.U32 R12, RZ, RZ, -0x1 ;  /* 0xffffffffff0c7424 */ /* 0x000fe200078e00ff */
[----:B------:R-:W-:Y:S02]  /*9130*/  ISETP.GT.U32.AND P0, PT, R9, 0x3, PT ;  /* 0x000000030900780c */ /* 0x000fe40003f04070 */
[----:B------:R-:W-:-:S02]  /*9140*/  LOP3.LUT R3, R3, 0x1, RZ, 0xc0, !PT ;  /* 0x0000000103037812 */ /* 0x000fc400078ec0ff */
[----:B------:R-:W1:Y:S01]  /*9150*/  @P1 S2R R5, SR_CgaCtaId ;  /* 0x0000000000051919 */ /* 0x000e620000008800 */
[----:B------:R-:W-:Y:S02]  /*9160*/  @P1 MOV R4, 0x400 ;  /* 0x0000040000041802 */ /* 0x000fe40000000f00 */
[----:B------:R-:W-:Y:S02]  /*9170*/  ISETP.LT.U32.AND P0, PT, R8, 0x4, P0 ;  /* 0x000000040800780c */ /* 0x000fe40000701070 */
[----:B------:R-:W-:Y:S02]  /*9180*/  IADD3.X R17, R17, UR38, RZ, P2, !PT ;  /* 0x0000002611117c10 */ /* 0x000fe400097fe4ff */
[----:B------:R-:W-:Y:S02]  /*9190*/  ISETP.GE.U32.AND P2, PT, R16, UR6, PT ;  /* 0x0000000610007c0c */ /* 0x000fe4000bf46070 */
[----:B------:R-:W-:Y:S02]  /*91a0*/  LOP3.LUT R9, R9, 0x3, RZ, 0xc0, !PT ;  /* 0x0000000309097812 */ /* 0x000fe400078ec0ff */
[----:B-1----:R-:W-:-:S04]  /*91b0*/  @P1 LEA R4, R5, R4, 0x18 ;  /* 0x0000000405041211 */ /* 0x002fc800078ec0ff */
[----:B------:R1:W-:Y:S01]  /*91c0*/  @P1 SYNCS.ARRIVE.TRANS64.A1T0 RZ, [R4+URZ+0x88], RZ ;  /* 0x000088ff04ff19a7 */ /* 0x0003e2000810003f */
[----:B------:R-:W-:Y:S02]  /*91d0*/  ISETP.NE.U32.AND P1, PT, R3, 0x1, PT ;  /* 0x000000010300780c */ /* 0x000fe40003f25070 */
[----:B------:R-:W-:Y:S02]  /*91e0*/  SEL R3, RZ, 0x1, !P0 ;  /* 0x00000001ff037807 */ /* 0x000fe40004000000 */
[----:B------:R-:W-:Y:S02]  /*91f0*/  ISETP.GE.U32.AND.EX P0, PT, R17, UR7, PT, P2 ;  /* 0x0000000711007c0c */ /* 0x000fe4000bf06120 */
[----:B------:R-:W-:-:S04]  /*9200*/  ISETP.GT.U32.AND P1, PT, R8, 0x3, !P1 ;  /* 0x000000030800780c */ /* 0x000fc80004f24070 */
[----:B-1----:R-:W-:-:S04]  /*9210*/  SEL R4, RZ, 0x1, !P1 ;  /* 0x00000001ff047807 */ /* 0x002fc80004800000 */
[--C-:B------:R-:W-:Y:S02]  /*9220*/  LOP3.LUT R10, R4, R10, R3.reuse, 0x96, !PT ;  /* 0x0000000a040a7212 */ /* 0x100fe400078e9603 */
[----:B------:R-:W-:Y:S02]  /*9230*/  PRMT R4, RZ, 0x7610, R4 ;  /* 0x00007610ff047816 */ /* 0x000fe40000000004 */
[----:B------:R-:W-:Y:S01]  /*9240*/  PRMT R3, RZ, 0x7610, R3 ;  /* 0x00007610ff037816 */ /* 0x000fe20000000003 */
[----:B------:R-:W-:Y:S06]  /*9250*/  @P0 BRA `(.L_x_220) ;  /* 0x0000000400500947 */ /* 0x000fec0003800000 */
[----:B------:R-:W1:Y:S01]  /*9260*/  S2R R13, SR_CTAID.X ;  /* 0x00000000000d7919 */ /* 0x000e620000002500 */
[----:B------:R-:W-:Y:S01]  /*9270*/  ULDC.64 UR6, c[0x0][0x8d0] ;  /* 0x0002340000067ab9 */ /* 0x000fe20000000a00 */
[----:B------:R-:W2:Y:S01]  /*9280*/  LDC R20, c[0x0][0x144] ;  /* 0x00005100ff147b82 */ /* 0x000ea20000000800 */
[----:B------:R-:W-:Y:S01]  /*9290*/  ISETP.NE.U32.AND P0, PT, RZ, UR6, PT ;  /* 0x00000006ff007c0c */ /* 0x000fe2000bf05070 */
[----:B------:R-:W3:Y:S01]  /*92a0*/  S2R R12, SR_CTAID.Y ;  /* 0x00000000000c7919 */ /* 0x000ee20000002600 */
[----:B------:R-:W-:Y:S01]  /*92b0*/  ULDC UR8, c[0x0][0x150] ;  /* 0x0000540000087ab9 */ /* 0x000fe20000000800 */
[----:B------:R-:W-:Y:S01]  /*92c0*/  ULDC UR9, c[0x0][0x8d8] ;  /* 0x0002360000097ab9 */ /* 0x000fe20000000800 */
[----:B------:R-:W-:Y:S02]  /*92d0*/  ISETP.NE.AND.EX P0, PT, RZ, UR7, PT, P0 ;  /* 0x00000007ff007c0c */ /* 0x000fe4000bf05300 */
[----:B------:R-:W-:Y:S02]  /*92e0*/  MOV R4, R16 ;  /* 0x0000001000047202 */ /* 0x000fe40000000f00 */
[----:B-1----:R-:W-:-:S05]  /*92f0*/  I2FP.F32.U32 R5, R13 ;  /* 0x0000000d00057245 */ /* 0x002fca0000201000 */
[----:B------:R-:W-:Y:S01]  /*9300*/  FMUL R19, R5, UR8 ;  /* 0x0000000805137c20 */ /* 0x000fe20008400000 */
[----:B------:R-:W-:-:S03]  /*9310*/  IMAD.MOV.U32 R5, RZ, RZ, R17 ;  /* 0x000000ffff057224 */ /* 0x000fc600078e0011 */
[----:B---3--:R-:W-:Y:S05]  /*9320*/  @!P0 BRA `(.L_x_221) ;  /* 0x0000000000288947 */ /* 0x008fea0003800000 */
[----:B------:R-:W-:Y:S02]  /*9330*/  ULDC UR8, c[0x0][0x8dc] ;  /* 0x0002370000087ab9 */ /* 0x000fe40000000800 */
[----:B------:R-:W-:-:S05]  /*9340*/  IADD3 R5, P0, R16, UR8, RZ ;  /* 0x0000000810057c10 */ /* 0x000fca000ff1e0ff */
[----:B------:R-:W-:-:S04]  /*9350*/  IMAD.X R15, RZ, RZ, R17, P0 ;  /* 0x000000ffff0f7224 */ /* 0x000fc800000e0611 */
[----:B------:R-:W-:-:S04]  /*9360*/  IMAD.WIDE.U32 R6, R15, UR6, RZ ;  /* 0x000000060f067c25 */ /* 0x000fc8000f8e00ff */
[----:B------:R-:W-:-:S04]  /*9370*/  IMAD.WIDE.U32 R6, P0, R5, UR7, R6 ;  /* 0x0000000705067c25 */ /* 0x000fc8000f800006 */
[----:B------:R-:W-:-:S04]  /*9380*/  IMAD.WIDE.U32 R4, R5, UR6, RZ ;  /* 0x0000000605047c25 */ /* 0x000fc8000f8e00ff */
[----:B------:R-:W-:Y:S01]  /*9390*/  IMAD.MOV.U32 R4, RZ, RZ, R7 ;  /* 0x000000ffff047224 */ /* 0x000fe200078e0007 */
[----:B------:R-:W-:Y:S02]  /*93a0*/  IADD3 RZ, P1, R5, R6, RZ ;  /* 0x0000000605ff7210 */ /* 0x000fe40007f3e0ff */
[----:B------:R-:W-:-:S03]  /*93b0*/  IADD3.X R5, RZ, RZ, RZ, P0, !PT ;  /* 0x000000ffff057210 */ /* 0x000fc600007fe4ff */
[----:B------:R-:W-:-:S08]  /*93c0*/  IMAD.WIDE.U32.X R4, R15, UR7, R4, P1 ;  /* 0x000000070f047c25 */ /* 0x000fd000088e0404 */
.L_x_221:
[--C-:B------:R-:W-:Y:S01]  /*93d0*/  SHF.R.U64 R14, R4, UR9, R5.reuse ;  /* 0x00000009040e7c19 */ /* 0x100fe20008001205 */
[----:B------:R-:W1:Y:S01]  /*93e0*/  F2I.U32.TRUNC.NTZ R19, R19 ;  /* 0x0000001300137305 */ /* 0x000e62000020f000 */
[----:B------:R-:W-:Y:S01]  /*93f0*/  SHF.R.U32.HI R4, RZ, UR9, R5 ;  /* 0x00000009ff047c19 */ /* 0x000fe20008011605 */
[----:B------:R-:W-:Y:S01]  /*9400*/  ULDC.64 UR6, c[0x0][0x8c8] ;  /* 0x0002320000067ab9 */ /* 0x000fe20000000a00 */
[----:B------:R-:W-:Y:S01]  /*9410*/  IADD3 R7, P0, RZ, -R14, RZ ;  /* 0x8000000eff077210 */ /* 0x000fe20007f1e0ff */
[----:B------:R-:W-:Y:S01]  /*9420*/  ULDC.64 UR8, c[0x0][0x8e8] ;  /* 0x00023a0000087ab9 */ /* 0x000fe20000000a00 */
[----:B------:R-:W3:Y:S03]  /*9430*/  LDC R21, c[0x0][0x148] ;  /* 0x00005200ff157b82 */ /* 0x000ee60000000800 */
[----:B------:R-:W-:Y:S01]  /*9440*/  IMAD.X R4, RZ, RZ, ~R4, P0 ;  /* 0x000000ffff047224 */ /* 0x000fe200000e0e04 */
[----:B------:R-:W-:-:S03]  /*9450*/  ISETP.NE.U32.AND P0, PT, RZ, UR8, PT ;  /* 0x00000008ff007c0c */ /* 0x000fc6000bf05070 */
[----:B------:R-:W-:Y:S01]  /*9460*/  IMAD R6, R4, UR6, RZ ;  /* 0x0000000604067c24 */ /* 0x000fe2000f8e02ff */
[----:B------:R-:W-:Y:S01]  /*9470*/  ISETP.NE.AND.EX P0, PT, RZ, UR9, PT, P0 ;  /* 0x00000009ff007c0c */ /* 0x000fe2000bf05300 */
[----:B------:R-:W-:Y:S01]  /*9480*/  IMAD.WIDE.U32 R4, R7, UR6, R16 ;  /* 0x0000000607047c25 */ /* 0x000fe2000f8e0010 */
[----:B------:R-:W-:-:S03]  /*9490*/  ULDC UR6, c[0x0][0x8c0] ;  /* 0x0002300000067ab9 */ /* 0x000fc60000000800 */
[----:B------:R-:W-:Y:S01]  /*94a0*/  IMAD R7, R7, UR7, R6 ;  /* 0x0000000707077c24 */ /* 0x000fe2000f8e0206 */
[----:B-1----:R-:W-:Y:S01]  /*94b0*/  IADD3 R6, -R19, RZ, RZ ;  /* 0x000000ff13067210 */ /* 0x002fe20007ffe1ff */
[----:B------:R-:W-:Y:S02]  /*94c0*/  ULDC UR7, c[0x0][0x154] ;  /* 0x0000550000077ab9 */ /* 0x000fe40000000800 */
[----:B------:R-:W-:Y:S02]  /*94d0*/  IMAD.IADD R5, R5, 0x1, R7 ;  /* 0x0000000105057824 */ /* 0x000fe400078e0207 */
[----:B--2---:R-:W-:Y:S01]  /*94e0*/  IMAD R13, R20, R6, R13 ;  /* 0x00000006140d7224 */ /* 0x004fe200078e020d */
[----:B------:R-:W-:Y:S02]  /*94f0*/  I2FP.F32.U32 R6, R12 ;  /* 0x0000000c00067245 */ /* 0x000fe40000201000 */
[--C-:B------:R-:W-:Y:S02]  /*9500*/  SHF.R.U64 R15, R4, UR6, R5.reuse ;  /* 0x00000006040f7c19 */ /* 0x100fe40008001205 */
[----:B------:R-:W-:Y:S01]  /*9510*/  SHF.R.U32.HI R4, RZ, UR6, R5 ;  /* 0x00000006ff047c19 */ /* 0x000fe20008011605 */
[----:B------:R-:W-:Y:S01]  /*9520*/  FMUL R6, R6, UR7 ;  /* 0x0000000706067c20 */ /* 0x000fe20008400000 */
[----:B------:R-:W-:-:S02]  /*9530*/  ULDC UR6, c[0x0][0x8b0] ;  /* 0x00022c0000067ab9 */ /* 0x000fc40000000800 */
[--C-:B------:R-:W-:Y:S01]  /*9540*/  SHF.R.U64 R20, R15, UR6, R4.reuse ;  /* 0x000000060f147c19 */ /* 0x100fe20008001204 */
[----:B------:R1:W2:Y:S01]  /*9550*/  F2I.U32.TRUNC.NTZ R24, R6 ;  /* 0x0000000600187305 */ /* 0x0002a2000020f000 */
[----:B------:R-:W-:Y:S01]  /*9560*/  SHF.R.U32.HI R5, RZ, UR6, R4 ;  /* 0x00000006ff057c19 */ /* 0x000fe20008011604 */
[----:B------:R-:W-:-:S03]  /*9570*/  ULDC UR6, c[0x0][0x900] ;  /* 0x0002400000067ab9 */ /* 0x000fc60000000800 */
[--C-:B------:R-:W-:Y:S02]  /*9580*/  SHF.R.U64 R19, R20, UR6, R5.reuse ;  /* 0x0000000614137c19 */ /* 0x100fe40008001205 */
[----:B------:R-:W-:-:S03]  /*9590*/  SHF.R.U32.HI R23, RZ, UR6, R5 ;  /* 0x00000006ff177c19 */ /* 0x000fc60008011605 */
[----:B------:R-:W-:Y:S01]  /*95a0*/  IMAD.MOV.U32 R4, RZ, RZ, R19 ;  /* 0x000000ffff047224 */ /* 0x000fe200078e0013 */
[----:B------:R-:W-:Y:S01]  /*95b0*/  MOV R5, R23 ;  /* 0x0000001700057202 */ /* 0x000fe20000000f00 */
[----:B-1----:R-:W-:Y:S06]  /*95c0*/  @!P0 BRA `(.L_x_222) ;  /* 0x0000000000288947 */ /* 0x002fec0003800000 */
        /* <DEDUP_REMOVED lines=10> */
.L_x_222:
[----:B------:R-:W-:Y:S01]  /*9670*/  ISETP.NE.AND P0, PT, R2, 0x1, PT ;  /* 0x000000010200780c */ /* 0x000fe20003f05270 */
[----:B------:R-:W-:Y:S01]  /*9680*/  ULDC UR6, c[0x0][0x8f0] ;  /* 0x00023c0000067ab9 */ /* 0x000fe20000000800 */
[----:B--2---:R-:W-:Y:S01]  /*9690*/  IADD3 R24, -R24, RZ, RZ ;  /* 0x000000ff18187210 */ /* 0x004fe20007ffe1ff */
[----:B------:R-:W-:Y:S01]  /*96a0*/  ULDC UR7, c[0x0][0x8b8] ;  /* 0x00022e0000077ab9 */ /* 0x000fe20000000800 */
[----:B------:R-:W-:Y:S01]  /*96b0*/  SHF.R.U64 R5, R4, UR6, R5 ;  /* 0x0000000604057c19 */ /* 0x000fe20008001205 */
[----:B------:R-:W-:Y:S01]  /*96c0*/  ULDC UR6, c[0x0][0x8e0] ;  /* 0x0002380000067ab9 */ /* 0x000fe20000000800 */
[----:B------:R-:W-:Y:S02]  /*96d0*/  LOP3.LUT R20, R20, UR17, RZ, 0xc0, !PT ;  /* 0x0000001114147c12 */ /* 0x000fe4000f8ec0ff */
[----:B------:R-:W-:Y:S01]  /*96e0*/  LOP3.LUT R6, R15, UR5, RZ, 0xc0, !PT ;  /* 0x000000050f067c12 */ /* 0x000fe2000f8ec0ff */
[----:B------:R-:W-:Y:S02]  /*96f0*/  IMAD.MOV R4, RZ, RZ, -R5 ;  /* 0x000000ffff047224 */ /* 0x000fe400078e0a05 */
[----:B------:R-:W-:-:S02]  /*9700*/  IMAD R20, R5, UR18, R20 ;  /* 0x0000001205147c24 */ /* 0x000fc4000f8e0214 */
[----:B---3--:R-:W-:Y:S02]  /*9710*/  @P0 IMAD R13, R21, R24, R12 ;  /* 0x00000018150d0224 */ /* 0x008fe400078e020c */
[----:B------:R-:W-:Y:S01]  /*9720*/  IMAD R19, R4, UR6, R19 ;  /* 0x0000000604137c24 */ /* 0x000fe2000f8e0213 */
[----:B------:R-:W-:Y:S01]  /*9730*/  ULDC UR6, c[0x0][0x8a8] ;  /* 0x00022a0000067ab9 */ /* 0x000fe20000000800 */
[----:B------:R-:W-:Y:S01]  /*9740*/  IMAD R20, R20, UR7, R13 ;  /* 0x0000000714147c24 */ /* 0x000fe2000f8e020d */
[----:B------:R-:W-:Y:S01]  /*9750*/  MOV R4, 0x1 ;  /* 0x0000000100047802 */ /* 0x000fe20000000f00 */
[----:B------:R-:W-:Y:S02]  /*9760*/  IMAD R19, R19, UR6, R6 ;  /* 0x0000000613137c24 */ /* 0x000fe4000f8e0206 */
[----:B------:R-:W-:-:S03]  /*9770*/  IMAD.MOV.U32 R12, RZ, RZ, R14 ;  /* 0x000000ffff0c7224 */ /* 0x000fc600078e000e */
[----:B------:R-:W-:Y:S02]  /*9780*/  SEL R13, R19, R20, !P0 ;  /* 0x00000014130d7207 */ /* 0x000fe40004000000 */
[----:B------:R-:W-:-:S07]  /*9790*/  SEL R20, R20, R19, !P0 ;  /* 0x0000001314147207 */ /* 0x000fce0004000000 */
.L_x_220:
[----:B------:R-:W-:Y:S05]  /*97a0*/  BSYNC B1 ;  /* 0x0000000000017941 */ /* 0x000fea0003800000 */
.L_x_219:
[----:B------:R-:W-:-:S13]  /*97b0*/  LOP3.LUT P0, RZ, R4, 0xff, RZ, 0xc0, !PT ;  /* 0x000000ff04ff7812 */ /* 0x000fda000780c0ff */
[----:B------:R-:W-:Y:S05]  /*97c0*/  @P0 BRA `(.L_x_223) ;  /* 0xfffffff400400947 */ /* 0x000fea000383ffff */
[----:B------:R-:W-:Y:S05]  /*97d0*/  BSYNC B0 ;  /* 0x0000000000007941 */ /* 0x000fea0003800000 */
.L_x_212:
[----:B------:R-:W-:-:S03]  /*97e0*/  UMOV UR6, 0xffffffff ;  /* 0xffffffff00067882 */ /* 0x000fc60000000000 */
[----:B------:R-:W-:Y:S05]  /*97f0*/  BRA.DIV UR6, `(.L_x_224) ;  /* 0x0000000a06cc7947 */ /* 0x000fea000b800000 */
[----:B------:R-:W-:-:S13]  /*9800*/  ELECT P6, URZ, PT ;  /* 0x00000000003f782f */ /* 0x000fda00038c0000 */
.L_x_255:
[----:B------:R-:W-:Y:S05]  /*9810*/  @!P6 BRA `(.L_x_14) ;  /* 0x0000000000a4e947 */ /* 0x000fea0003800000 */
[----:B------:R-:W-:-:S04]  /*9820*/  LOP3.LUT R22, R22, 0x2, RZ, 0xfc, !PT ;  /* 0x0000000216167812 */ /* 0x000fc800078efcff */
[----:B------:R-:W-:-:S13]  /*9830*/  ISETP.NE.AND P0, PT, R22, 0x3, PT ;  /* 0x000000031600780c */ /* 0x000fda0003f05270 */
[----:B------:R-:W-:Y:S05]  /*9840*/  @!P0 BRA `(.L_x_225) ;  /* 0x0000000000048947 */ /* 0x000fea0003800000 */
[----:B-1----:R-:W-:Y:S01]  /*9850*/  BPT.TRAP 0x1 ;  /* 0x000000040000795c */ /* 0x002fe20000300000 */
.L_x_225:
[----:B------:R-:W2:Y:S01]  /*9860*/  S2R R3, SR_CgaCtaId ;  /* 0x0000000000037919 */ /* 0x000ea20000008800 */
[----:B------:R-:W-:Y:S02]  /*9870*/  MOV R0, 0x400 ;  /* 0x0000040000007802 */ /* 0x000fe40000000f00 */
[----:B------:R-:W-:Y:S02]  /*9880*/  SHF.L.U32 R2, R10, 0x1f, RZ ;  /* 0x0000001f0a027819 */ /* 0x000fe400000006ff */
[----:B--2---:R-:W-:-:S04]  /*9890*/  LEA R0, R3, R0, 0x18 ;  /* 0x0000000003007211 */ /* 0x004fc800078ec0ff */
[----:B------:R-:W-:-:S05]  /*98a0*/  IADD3 R0, R0, 0x20, RZ ;  /* 0x0000002000007810 */ /* 0x000fca0007ffe0ff */
[C---:B------:R-:W-:Y:S01]  /*98b0*/  IMAD R5, R9.reuse, 0x8, R0 ;  /* 0x0000000809057824 */ /* 0x040fe200078e0200 */
[----:B------:R-:W-:-:S03]  /*98c0*/  IADD3 R9, R9, 0x1, RZ ;  /* 0x0000000109097810 */ /* 0x000fc60007ffe0ff */
[----:B------:R-:W2:Y:S01]  /*98d0*/  SYNCS.PHASECHK.TRANS64.TRYWAIT P0, [R5+URZ], R2 ;  /* 0x00000002050075a7 */ /* 0x000ea2000800017f */
[----:B------:R-:W-:-:S04]  /*98e0*/  ISETP.NE.AND P1, PT, R9, 0x4, PT ;  /* 0x000000040900780c */ /* 0x000fc80003f25270 */
[----:B------:R-:W-:Y:S02]  /*98f0*/  SEL R3, RZ, 0x1, P1 ;  /* 0x00000001ff037807 */ /* 0x000fe40000800000 */
[----:B------:R-:W-:Y:S02]  /*9900*/  SEL R9, R9, RZ, P1 ;  /* 0x000000ff09097207 */ /* 0x000fe40000800000 */
[----:B------:R-:W-:-:S03]  /*9910*/  LOP3.LUT R10, R10, R3, RZ, 0x3c, !PT ;  /* 0x000000030a0a7212 */ /* 0x000fc600078e3cff */
[----:B------:R-:W-:Y:S01]  /*9920*/  IMAD R7, R9, 0x8, R0 ;  /* 0x0000000809077824 */ /* 0x000fe200078e0200 */
[----:B------:R-:W-:Y:S01]  /*9930*/  SHF.L.U32 R4, R10, 0x1f, RZ ;  /* 0x0000001f0a047819 */ /* 0x000fe200000006ff */
[----:B--2---:R-:W-:Y:S06]  /*9940*/  @!P0 BRA `(.L_x_226) ;  /* 0x0000000800988947 */ /* 0x004fec0003800000 */
.L_x_256:
[----:B------:R-:W3:Y:S01]  /*9950*/  SYNCS.PHASECHK.TRANS64.TRYWAIT P0, [R7+URZ], R4 ;  /* 0x00000004070075a7 */ /* 0x000ee2000800017f */
[----:B--2---:R-:W-:-:S04]  /*9960*/  IADD3 R2, R9, 0x1, RZ ;  /* 0x0000000109027810 */ /* 0x004fc80007ffe0ff */
[----:B------:R-:W-:-:S04]  /*9970*/  ISETP.NE.AND P1, PT, R2, 0x4, PT ;  /* 0x000000040200780c */ /* 0x000fc80003f25270 */
[----:B------:R-:W-:Y:S02]  /*9980*/  SEL R3, RZ, 0x1, P1 ;  /* 0x00000001ff037807 */ /* 0x000fe40000800000 */
[----:B------:R-:W-:Y:S02]  /*9990*/  SEL R9, R2, RZ, P1 ;  /* 0x000000ff02097207 */ /* 0x000fe40000800000 */
[----:B------:R-:W-:-:S03]  /*99a0*/  LOP3.LUT R11, R10, R3, RZ, 0x3c, !PT ;  /* 0x000000030a0b7212 */ /* 0x000fc600078e3cff */
[----:B------:R-:W-:Y:S01]  /*99b0*/  IMAD R6, R9, 0x8, R0 ;  /* 0x0000000809067824 */ /* 0x000fe200078e0200 */
[----:B------:R-:W-:Y:S01]  /*99c0*/  SHF.L.U32 R5, R11, 0x1f, RZ ;  /* 0x0000001f0b057819 */ /* 0x000fe200000006ff */
[----:B---3--:R-:W-:Y:S06]  /*99d0*/  @!P0 BRA `(.L_x_227) ;  /* 0x0000000800888947 */ /* 0x008fec0003800000 */
.L_x_257:
[----:B------:R-:W3:Y:S01]  /*99e0*/  SYNCS.PHASECHK.TRANS64.TRYWAIT P0, [R6+URZ], R5 ;  /* 0x00000005060075a7 */ /* 0x000ee2000800017f */
[----:B------:R-:W-:-:S04]  /*99f0*/  IADD3 R2, R9, 0x1, RZ ;  /* 0x0000000109027810 */ /* 0x000fc80007ffe0ff */
[----:B------:R-:W-:-:S04]  /*9a00*/  ISETP.NE.AND P1, PT, R2, 0x4, PT ;  /* 0x000000040200780c */ /* 0x000fc80003f25270 */
[----:B--2---:R-:W-:Y:S02]  /*9a10*/  SEL R4, RZ, 0x1, P1 ;  /* 0x00000001ff047807 */ /* 0x004fe40000800000 */
[----:B------:R-:W-:Y:S02]  /*9a20*/  SEL R3, R2, RZ, P1 ;  /* 0x000000ff02037207 */ /* 0x000fe40000800000 */
[----:B------:R-:W-:Y:S01]  /*9a30*/  LOP3.LUT R4, R11, R4, RZ, 0x3c, !PT ;  /* 0x000000040b047212 */ /* 0x000fe200078e3cff */
[----:B---3--:R-:W-:Y:S06]  /*9a40*/  @!P0 BRA `(.L_x_228) ;  /* 0x0000000800808947 */ /* 0x008fec0003800000 */
.L_x_258:
[----:B------:R-:W-:Y:S01]  /*9a50*/  IMAD R3, R3, 0x8, R0 ;  /* 0x0000000803037824 */ /* 0x000fe200078e0200 */
[----:B------:R-:W-:-:S07]  /*9a60*/  SHF.L.U32 R0, R4, 0x1f, RZ ;  /* 0x0000001f04007819 */ /* 0x000fce00000006ff */
.L_x_229:
[----:B---3--:R3:W4:Y:S02]  /*9a70*/  SYNCS.PHASECHK.TRANS64.TRYWAIT P0, [R3+URZ], R0 ;  /* 0x00000000030075a7 */ /* 0x008724000800017f */
[----:B----4-:R-:W-:Y:S05]  /*9a80*/  @!P0 NANOSLEEP.SYNCS 0x989680 ;  /* 0x009896800000895d */ /* 0x010fea0003900000 */
[----:B------:R-:W4:Y:S02]  /*9a90*/  @!P0 SYNCS.PHASECHK.TRANS64 P0, [R3+URZ], R0 ;  /* 0x00000000030085a7 */ /* 0x000f24000800007f */
[----:B----4-:R-:W-:Y:S05]  /*9aa0*/  @!P0 BRA `(.L_x_229) ;  /* 0xfffffffc00f08947 */ /* 0x010fea000383ffff */
.L_x_14:
[----:B-1----:R-:W-:Y:S05]  /*9ab0*/  BSYNC B6 ;  /* 0x0000000000067941 */ /* 0x002fea0003800000 */
.L_x_12:
[----:B------:R-:W-:Y:S05]  /*9ac0*/  EXIT ;  /* 0x000000000000794d */ /* 0x000fea0003800000 */
.L_x_27:
[----:B----4-:R4:W1:Y:S02]  /*9ad0*/  SYNCS.PHASECHK.TRANS64.TRYWAIT P1, [R3+URZ], R0 ;  /* 0x00000000030075a7 */ /* 0x010864000802017f */
[----:B-1----:R-:W-:Y:S05]  /*9ae0*/  @!P1 NANOSLEEP.SYNCS 0x989680 ;  /* 0x009896800000995d */ /* 0x002fea0003900000 */
[----:B------:R-:W1:Y:S02]  /*9af0*/  @!P1 SYNCS.PHASECHK.TRANS64 P1, [R3+URZ], R0 ;  /* 0x00000000030095a7 */ /* 0x000e64000802007f */
[----:B-1----:R-:W-:Y:S05]  /*9b00*/  @!P1 BRA `(.L_x_27) ;  /* 0xfffffffc00f09947 */ /* 0x002fea000383ffff */
[----:B------:R-:W-:Y:S05]  /*9b10*/  BRA `(.L_x_26) ;  /* 0xffffff7c00b47947 */ /* 0x000fea000383ffff */
.L_x_32:
[----:B---3--:R-:W-:-:S04]  /*9b20*/  MOV R5, UR4 ;  /* 0x0000000400057c02 */ /* 0x008fc80008000f00 */
[----:B------:R3:W4:Y:S03]  /*9b30*/  SYNCS.PHASECHK.TRANS64.TRYWAIT P1, [R5+URZ], R4 ;  /* 0x00000004050075a7 */ /* 0x000726000802017f */
[----:B----4-:R-:W-:Y:S05]  /*9b40*/  @!P1 NANOSLEEP.SYNCS 0x989680 ;  /* 0x009896800000995d */ /* 0x010fea0003900000 */
[----:B------:R-:W4:Y:S02]  /*9b50*/  @!P1 SYNCS.PHASECHK.TRANS64 P1, [R5+URZ], R4 ;  /* 0x00000004050095a7 */ /* 0x000f24000802007f */
[----:B----4-:R-:W-:Y:S05]  /*9b60*/  @!P1 BRA `(.L_x_32) ;  /* 0xfffffffc00ec9947 */ /* 0x010fea000383ffff */
[----:B------:R-:W-:Y:S05]  /*9b70*/  BRA `(.L_x_31) ;  /* 0xffffff8000947947 */ /* 0x000fea000383ffff */
.L_x_53:
[----:B-1----:R-:W-:-:S04]  /*9b80*/  IMAD.U32 R4, RZ, RZ, UR45 ;  /* 0x0000002dff047e24 */ /* 0x002fc8000f8e00ff */
[----:B------:R1:W3:Y:S03]  /*9b90*/  SYNCS.PHASECHK.TRANS64.TRYWAIT P2, [R4+URZ+0x40], R3 ;  /* 0x00004003040075a7 */ /* 0x0002e6000804017f */
[----:B---3--:R-:W-:Y:S05]  /*9ba0*/  @!P2 NANOSLEEP.SYNCS 0x989680 ;  /* 0x009896800000a95d */ /* 0x008fea0003900000 */
[----:B------:R-:W3:Y:S02]  /*9bb0*/  @!P2 SYNCS.PHASECHK.TRANS64 P2, [R4+URZ+0x40], R3 ;  /* 0x000040030400a5a7 */ /* 0x000ee4000804007f */
[----:B---3--:R-:W-:Y:S05]  /*9bc0*/  @!P2 BRA `(.L_x_53) ;  /* 0xfffffffc00eca947 */ /* 0x008fea000383ffff */
[----:B------:R-:W-:Y:S05]  /*9bd0*/  BRA `(.L_x_230) ;  /* 0xffffff8c00747947 */ /* 0x000fea000383ffff */
.L_x_64:
[----:B-1----:R1:W3:Y:S02]  /*9be0*/  SYNCS.PHASECHK.TRANS64.TRYWAIT P3, [R14+URZ+0x40], R15 ;  /* 0x0000400f0e0075a7 */ /* 0x0022e4000806017f */
[----:B---3--:R-:W-:Y:S05]  /*9bf0*/  @!P3 NANOSLEEP.SYNCS 0x989680 ;  /* 0x009896800000b95d */ /* 0x008fea0003900000 */
[----:B------:R-:W3:Y:S02]  /*9c00*/  @!P3 SYNCS.PHASECHK.TRANS64 P3, [R14+URZ+0x40], R15 ;  /* 0x0000400f0e00b5a7 */ /* 0x000ee4000806007f */
[----:B---3--:R-:W-:Y:S05]  /*9c10*/  @!P3 BRA `(.L_x_64) ;  /* 0xfffffffc00f0b947 */ /* 0x008fea000383ffff */
[----:B------:R-:W-:Y:S05]  /*9c20*/  BRA `(.L_x_231) ;  /* 0xffffff94009c7947 */ /* 0x000fea000383ffff */
.L_x_74:
[----:B-1----:R1:W3:Y:S02]  /*9c30*/  SYNCS.PHASECHK.TRANS64.TRYWAIT P3, [R12+URZ+0x40], R13 ;  /* 0x0000400d0c0075a7 */ /* 0x0022e4000806017f */
[----:B---3--:R-:W-:Y:S05]  /*9c40*/  @!P3 NANOSLEEP.SYNCS 0x989680 ;  /* 0x009896800000b95d */ /* 0x008fea0003900000 */
[----:B------:R-:W3:Y:S02]  /*9c50*/  @!P3 SYNCS.PHASECHK.TRANS64 P3, [R12+URZ+0x40], R13 ;  /* 0x0000400d0c00b5a7 */ /* 0x000ee4000806007f */
[----:B---3--:R-:W-:Y:S05]  /*9c60*/  @!P3 BRA `(.L_x_74) ;  /* 0xfffffffc00f0b947 */ /* 0x008fea000383ffff */
[----:B------:R-:W-:Y:S05]  /*9c70*/  BRA `(.L_x_232) ;  /* 0xffffff9c004c7947 */ /* 0x000fea000383ffff */
.L_x_84:
[----:B-1----:R1:W3:Y:S02]  /*9c80*/  SYNCS.PHASECHK.TRANS64.TRYWAIT P3, [R13+URZ+0x40], R12 ;  /* 0x0000400c0d0075a7 */ /* 0x0022e4000806017f */
[----:B---3--:R-:W-:Y:S05]  /*9c90*/  @!P3 NANOSLEEP.SYNCS 0x989680 ;  /* 0x009896800000b95d */ /* 0x008fea0003900000 */
[----:B------:R-:W3:Y:S02]  /*9ca0*/  @!P3 SYNCS.PHASECHK.TRANS64 P3, [R13+URZ+0x40], R12 ;  /* 0x0000400c0d00b5a7 */ /* 0x000ee4000806007f */
[----:B---3--:R-:W-:Y:S05]  /*9cb0*/  @!P3 BRA `(.L_x_84) ;  /* 0xfffffffc00f0b947 */ /* 0x008fea000383ffff */
[----:B------:R-:W-:Y:S05]  /*9cc0*/  BRA `(.L_x_233) ;  /* 0xffffffa400047947 */ /* 0x000fea000383ffff */
.L_x_94:
[----:B-1----:R1:W2:Y:S02]  /*9cd0*/  SYNCS.PHASECHK.TRANS64.TRYWAIT P3, [R12+URZ+0x40], R13 ;  /* 0x0000400d0c0075a7 */ /* 0x0022a4000806017f */
[----:B--2---:R-:W-:Y:S05]  /*9ce0*/  @!P3 NANOSLEEP.SYNCS 0x989680 ;  /* 0x009896800000b95d */ /* 0x004fea0003900000 */
[----:B------:R-:W2:Y:S02]  /*9cf0*/  @!P3 SYNCS.PHASECHK.TRANS64 P3, [R12+URZ+0x40], R13 ;  /* 0x0000400d0c00b5a7 */ /* 0x000ea4000806007f */
[----:B--2---:R-:W-:Y:S05]  /*9d00*/  @!P3 BRA `(.L_x_94) ;  /* 0xfffffffc00f0b947 */ /* 0x004fea000383ffff */
[----:B------:R-:W-:Y:S05]  /*9d10*/  BRA `(.L_x_234) ;  /* 0xffffffa800c07947 */ /* 0x000fea000383ffff */
.L_x_104:
[----:B-1----:R1:W2:Y:S02]  /*9d20*/  SYNCS.PHASECHK.TRANS64.TRYWAIT P3, [R12+URZ+0x40], R13 ;  /* 0x0000400d0c0075a7 */ /* 0x0022a4000806017f */
[----:B--2---:R-:W-:Y:S05]  /*9d30*/  @!P3 NANOSLEEP.SYNCS 0x989680 ;  /* 0x009896800000b95d */ /* 0x004fea0003900000 */
[----:B------:R-:W2:Y:S02]  /*9d40*/  @!P3 SYNCS.PHASECHK.TRANS64 P3, [R12+URZ+0x40], R13 ;  /* 0x0000400d0c00b5a7 */ /* 0x000ea4000806007f */
[----:B--2---:R-:W-:Y:S05]  /*9d50*/  @!P3 BRA `(.L_x_104) ;  /* 0xfffffffc00f0b947 */ /* 0x004fea000383ffff */
[----:B------:R-:W-:Y:S05]  /*9d60*/  BRA `(.L_x_235) ;  /* 0xffffffb000747947 */ /* 0x000fea000383ffff */
.L_x_114:
[----:B-1----:R1:W2:Y:S02]  /*9d70*/  SYNCS.PHASECHK.TRANS64.TRYWAIT P3, [R12+URZ+0x40], R13 ;  /* 0x0000400d0c0075a7 */ /* 0x0022a4000806017f */
[----:B--2---:R-:W-:Y:S05]  /*9d80*/  @!P3 NANOSLEEP.SYNCS 0x989680 ;  /* 0x009896800000b95d */ /* 0x004fea0003900000 */
[----:B------:R-:W2:Y:S02]  /*9d90*/  @!P3 SYNCS.PHASECHK.TRANS64 P3, [R12+URZ+0x40], R13 ;  /* 0x0000400d0c00b5a7 */ /* 0x000ea4000806007f */
[----:B--2---:R-:W-:Y:S05]  /*9da0*/  @!P3 BRA `(.L_x_114) ;  /* 0xfffffffc00f0b947 */ /* 0x004fea000383ffff */
[----:B------:R-:W-:Y:S05]  /*9db0*/  BRA `(.L_x_236) ;  /* 0xffffffb800287947 */ /* 0x000fea000383ffff */
.L_x_124:
[----:B-1----:R1:W2:Y:S02]  /*9dc0*/  SYNCS.PHASECHK.TRANS64.TRYWAIT P3, [R14+URZ+0x40], R25 ;  /* 0x000040190e0075a7 */ /* 0x0022a4000806017f */
[----:B--2---:R-:W-:Y:S05]  /*9dd0*/  @!P3 NANOSLEEP.SYNCS 0x989680 ;  /* 0x009896800000b95d */ /* 0x004fea0003900000 */
[----:B------:R-:W2:Y:S02]  /*9de0*/  @!P3 SYNCS.PHASECHK.TRANS64 P3, [R14+URZ+0x40], R25 ;  /* 0x000040190e00b5a7 */ /* 0x000ea4000806007f */
[----:B--2---:R-:W-:Y:S05]  /*9df0*/  @!P3 BRA `(.L_x_124) ;  /* 0xfffffffc00f0b947 */ /* 0x004fea000383ffff */
[----:B------:R-:W-:Y:S05]  /*9e00*/  BRA `(.L_x_237) ;  /* 0xffffffbc00dc7947 */ /* 0x000fea000383ffff */
.L_x_144:
[----:B-1----:R-:W-:-:S04]  /*9e10*/  MOV R3, UR4 ;  /* 0x0000000400037c02 */ /* 0x002fc80008000f00 */
[----:B------:R1:W2:Y:S03]  /*9e20*/  SYNCS.PHASECHK.TRANS64.TRYWAIT P0, [R3+URZ+0x88], R0 ;  /* 0x00008800030075a7 */ /* 0x0002a6000800017f */
[----:B--2---:R-:W-:Y:S05]  /*9e30*/  @!P0 NANOSLEEP.SYNCS 0x989680 ;  /* 0x009896800000895d */ /* 0x004fea0003900000 */
[----:B------:R-:W2:Y:S02]  /*9e40*/  @!P0 SYNCS.PHASECHK.TRANS64 P0, [R3+URZ+0x88], R0 ;  /* 0x00008800030085a7 */ /* 0x000ea4000800007f */
[----:B--2---:R-:W-:Y:S05]  /*9e50*/  @!P0 BRA `(.L_x_144) ;  /* 0xfffffffc00ec8947 */ /* 0x004fea000383ffff */
[----:B------:R-:W-:Y:S05]  /*9e60*/  BRA `(.L_x_143) ;  /* 0xffffffd400307947 */ /* 0x000fea000383ffff */
.L_x_153:
[----:B-1----:R-:W-:-:S04]  /*9e70*/  IMAD.U32 R5, RZ, RZ, UR13 ;  /* 0x0000000dff057e24 */ /* 0x002fc8000f8e00ff */
[----:B------:R1:W2:Y:S03]  /*9e80*/  SYNCS.PHASECHK.TRANS64.TRYWAIT P1, [R5+URZ+0x60], R4 ;  /* 0x00006004050075a7 */ /* 0x0002a6000802017f */
[----:B--2---:R-:W-:Y:S05]  /*9e90*/  @!P1 NANOSLEEP.SYNCS 0x989680 ;  /* 0x009896800000995d */ /* 0x004fea0003900000 */
[----:B------:R-:W2:Y:S02]  /*9ea0*/  @!P1 SYNCS.PHASECHK.TRANS64 P1, [R5+URZ+0x60], R4 ;  /* 0x00006004050095a7 */ /* 0x000ea4000802007f */
[----:B--2---:R-:W-:Y:S05]  /*9eb0*/  @!P1 BRA `(.L_x_153) ;  /* 0xfffffffc00ec9947 */ /* 0x004fea000383ffff */
[----:B------:R-:W-:Y:S05]  /*9ec0*/  BRA `(.L_x_238) ;  /* 0xffffffd800187947 */ /* 0x000fea000383ffff */
.L_x_159:
[----:B-12---:R-:W-:-:S04]  /*9ed0*/  MOV R5, UR13 ;  /* 0x0000000d00057c02 */ /* 0x006fc80008000f00 */
[----:B------:R1:W2:Y:S03]  /*9ee0*/  SYNCS.PHASECHK.TRANS64.TRYWAIT P1, [R5+URZ+0x68], R4 ;  /* 0x00006804050075a7 */ /* 0x0002a6000802017f */
[----:B--2---:R-:W-:Y:S05]  /*9ef0*/  @!P1 NANOSLEEP.SYNCS 0x989680 ;  /* 0x009896800000995d */ /* 0x004fea0003900000 */
[----:B------:R-:W2:Y:S02]  /*9f00*/  @!P1 SYNCS.PHASECHK.TRANS64 P1, [R5+URZ+0x68], R4 ;  /* 0x00006804050095a7 */ /* 0x000ea4000802007f */
[----:B--2---:R-:W-:Y:S05]  /*9f10*/  @!P1 BRA `(.L_x_159) ;  /* 0xfffffffc00ec9947 */ /* 0x004fea000383ffff */
[----:B------:R-:W-:Y:S05]  /*9f20*/  BRA `(.L_x_239) ;  /* 0xffffffd800607947 */ /* 0x000fea000383ffff */
.L_x_165:
[----:B-123--:R-:W-:-:S04]  /*9f30*/  IMAD.U32 R5, RZ, RZ, UR13 ;  /* 0x0000000dff057e24 */ /* 0x00efc8000f8e00ff */
[----:B------:R1:W2:Y:S03]  /*9f40*/  SYNCS.PHASECHK.TRANS64.TRYWAIT P1, [R5+URZ+0x70], R4 ;  /* 0x00007004050075a7 */ /* 0x0002a6000802017f */
[----:B--2---:R-:W-:Y:S05]  /*9f50*/  @!P1 NANOSLEEP.SYNCS 0x989680 ;  /* 0x009896800000995d */ /* 0x004fea0003900000 */
[----:B------:R-:W2:Y:S02]  /*9f60*/  @!P1 SYNCS.PHASECHK.TRANS64 P1, [R5+URZ+0x70], R4 ;  /* 0x00007004050095a7 */ /* 0x000ea4000802007f */
[----:B--2---:R-:W-:Y:S05]  /*9f70*/  @!P1 BRA `(.L_x_165) ;  /* 0xfffffffc00ec9947 */ /* 0x004fea000383ffff */
[----:B------:R-:W-:Y:S05]  /*9f80*/  BRA `(.L_x_240) ;  /* 0xffffffd800b07947 */ /* 0x000fea000383ffff */
.L_x_171:
[----:B-1234-:R-:W-:-:S04]  /*9f90*/  MOV R5, UR13 ;  /* 0x0000000d00057c02 */ /* 0x01efc80008000f00 */
[----:B------:R1:W2:Y:S03]  /*9fa0*/  SYNCS.PHASECHK.TRANS64.TRYWAIT P1, [R5+URZ+0x78], R4 ;  /* 0x00007804050075a7 */ /* 0x0002a6000802017f */
[----:B--2---:R-:W-:Y:S05]  /*9fb0*/  @!P1 NANOSLEEP.SYNCS 0x989680 ;  /* 0x009896800000995d */ /* 0x004fea0003900000 */
[----:B------:R-:W2:Y:S02]  /*9fc0*/  @!P1 SYNCS.PHASECHK.TRANS64 P1, [R5+URZ+0x78], R4 ;  /* 0x00007804050095a7 */ /* 0x000ea4000802007f */
[----:B--2---:R-:W-:Y:S05]  /*9fd0*/  @!P1 BRA `(.L_x_171) ;  /* 0xfffffffc00ec9947 */ /* 0x004fea000383ffff */
[----:B------:R-:W-:Y:S05]  /*9fe0*/  BRA `(.L_x_241) ;  /* 0xffffffdc00007947 */ /* 0x000fea000383ffff */
.L_x_177:
[----:B-1234-:R-:W-:-:S04]  /*9ff0*/  IMAD.U32 R5, RZ, RZ, UR13 ;  /* 0x0000000dff057e24 */ /* 0x01efc8000f8e00ff */
[----:B------:R1:W2:Y:S03]  /*a000*/  SYNCS.PHASECHK.TRANS64.TRYWAIT P1, [R5+URZ+0x60], R4 ;  /* 0x00006004050075a7 */ /* 0x0002a6000802017f */
[----:B--2---:R-:W-:Y:S05]  /*a010*/  @!P1 NANOSLEEP.SYNCS 0x989680 ;  /* 0x009896800000995d */ /* 0x004fea0003900000 */
[----:B------:R-:W2:Y:S02]  /*a020*/  @!P1 SYNCS.PHASECHK.TRANS64 P1, [R5+URZ+0x60], R4 ;  /* 0x00006004050095a7 */ /* 0x000ea4000802007f */
[----:B--2---:R-:W-:Y:S05]  /*a030*/  @!P1 BRA `(.L_x_177) ;  /* 0xfffffffc00ec9947 */ /* 0x004fea000383ffff */
[----:B------:R-:W-:Y:S05]  /*a040*/  BRA `(.L_x_242) ;  /* 0xffffffdc00547947 */ /* 0x000fea000383ffff */
.L_x_183:
[----:B-1234-:R-:W-:-:S04]  /*a050*/  MOV R5, UR13 ;  /* 0x0000000d00057c02 */ /* 0x01efc80008000f00 */
[----:B------:R1:W2:Y:S03]  /*a060*/  SYNCS.PHASECHK.TRANS64.TRYWAIT P1, [R5+URZ+0x68], R4 ;  /* 0x00006804050075a7 */ /* 0x0002a6000802017f */
[----:B--2---:R-:W-:Y:S05]  /*a070*/  @!P1 NANOSLEEP.SYNCS 0x989680 ;  /* 0x009896800000995d */ /* 0x004fea0003900000 */
[----:B------:R-:W2:Y:S02]  /*a080*/  @!P1 SYNCS.PHASECHK.TRANS64 P1, [R5+URZ+0x68], R4 ;  /* 0x00006804050095a7 */ /* 0x000ea4000802007f */
[----:B--2---:R-:W-:Y:S05]  /*a090*/  @!P1 BRA `(.L_x_183) ;  /* 0xfffffffc00ec9947 */ /* 0x004fea000383ffff */
[----:B------:R-:W-:Y:S05]  /*a0a0*/  BRA `(.L_x_243) ;  /* 0xffffffdc00987947 */ /* 0x000fea000383ffff */
.L_x_189:
[----:B-1234-:R-:W-:-:S04]  /*a0b0*/  IMAD.U32 R5, RZ, RZ, UR13 ;  /* 0x0000000dff057e24 */ /* 0x01efc8000f8e00ff */
[----:B------:R1:W2:Y:S03]  /*a0c0*/  SYNCS.PHASECHK.TRANS64.TRYWAIT P1, [R5+URZ+0x70], R4 ;  /* 0x00007004050075a7 */ /* 0x0002a6000802017f */
[----:B--2---:R-:W-:Y:S05]  /*a0d0*/  @!P1 NANOSLEEP.SYNCS 0x989680 ;  /* 0x009896800000995d */ /* 0x004fea0003900000 */
[----:B------:R-:W2:Y:S02]  /*a0e0*/  @!P1 SYNCS.PHASECHK.TRANS64 P1, [R5+URZ+0x70], R4 ;  /* 0x00007004050095a7 */ /* 0x000ea4000802007f */
[----:B--2---:R-:W-:Y:S05]  /*a0f0*/  @!P1 BRA `(.L_x_189) ;  /* 0xfffffffc00ec9947 */ /* 0x004fea000383ffff */
[----:B------:R-:W-:Y:S05]  /*a100*/  BRA `(.L_x_244) ;  /* 0xffffffdc00dc7947 */ /* 0x000fea000383ffff */
.L_x_195:
[----:B-1234-:R-:W-:-:S04]  /*a110*/  MOV R5, UR13 ;  /* 0x0000000d00057c02 */ /* 0x01efc80008000f00 */
[----:B------:R1:W2:Y:S03]  /*a120*/  SYNCS.PHASECHK.TRANS64.TRYWAIT P1, [R5+URZ+0x78], R4 ;  /* 0x00007804050075a7 */ /* 0x0002a6000802017f */
[----:B--2---:R-:W-:Y:S05]  /*a130*/  @!P1 NANOSLEEP.SYNCS 0x989680 ;  /* 0x009896800000995d */ /* 0x004fea0003900000 */
[----:B------:R-:W2:Y:S02]  /*a140*/  @!P1 SYNCS.PHASECHK.TRANS64 P1, [R5+URZ+0x78], R4 ;  /* 0x00007804050095a7 */ /* 0x000ea4000802007f */
[----:B--2---:R-:W-:Y:S05]  /*a150*/  @!P1 BRA `(.L_x_195) ;  /* 0xfffffffc00ec9947 */ /* 0x004fea000383ffff */
[----:B------:R-:W-:Y:S05]  /*a160*/  BRA `(.L_x_245) ;  /* 0xffffffe000207947 */ /* 0x000fea000383ffff */
.L_x_205:
[----:B------:R1:W1:Y:S02]  /*a170*/  SYNCS.PHASECHK.TRANS64.TRYWAIT P0, [R0+URZ+0x60], R3 ;  /* 0x00006003000075a7 */ /* 0x000264000800017f */
[----:B-1----:R-:W-:Y:S05]  /*a180*/  @!P0 NANOSLEEP.SYNCS 0x989680 ;  /* 0x009896800000895d */ /* 0x002fea0003900000 */
[----:B------:R-:W1:Y:S02]  /*a190*/  @!P0 SYNCS.PHASECHK.TRANS64 P0, [R0+URZ+0x60], R3 ;  /* 0x00006003000085a7 */ /* 0x000e64000800007f */
[----:B-1----:R-:W-:Y:S05]  /*a1a0*/  @!P0 BRA `(.L_x_205) ;  /* 0xfffffffc00f08947 */ /* 0x002fea000383ffff */
[----:B------:R-:W-:Y:S05]  /*a1b0*/  BRA `(.L_x_246) ;  /* 0xffffffe800107947 */ /* 0x000fea000383ffff */
.L_x_207:
[----:B------:R1:W1:Y:S02]  /*a1c0*/  SYNCS.PHASECHK.TRANS64.TRYWAIT P0, [R0+URZ+0x68], R3 ;  /* 0x00006803000075a7 */ /* 0x000264000800017f */
[----:B-1----:R-:W-:Y:S05]  /*a1d0*/  @!P0 NANOSLEEP.SYNCS 0x989680 ;  /* 0x009896800000895d */ /* 0x002fea0003900000 */
[----:B------:R-:W1:Y:S02]  /*a1e0*/  @!P0 SYNCS.PHASECHK.TRANS64 P0, [R0+URZ+0x68], R3 ;  /* 0x00006803000085a7 */ /* 0x000e64000800007f */
[----:B-1----:R-:W-:Y:S05]  /*a1f0*/  @!P0 BRA `(.L_x_207) ;  /* 0xfffffffc00f08947 */ /* 0x002fea000383ffff */
[----:B------:R-:W-:Y:S05]  /*a200*/  BRA `(.L_x_247) ;  /* 0xffffffe8000c7947 */ /* 0x000fea000383ffff */
.L_x_209:
[----:B------:R1:W1:Y:S02]  /*a210*/  SYNCS.PHASECHK.TRANS64.TRYWAIT P0, [R0+URZ+0x70], R3 ;  /* 0x00007003000075a7 */ /* 0x000264000800017f */
[----:B-1----:R-:W-:Y:S05]  /*a220*/  @!P0 NANOSLEEP.SYNCS 0x989680 ;  /* 0x009896800000895d */ /* 0x002fea0003900000 */
[----:B------:R-:W1:Y:S02]  /*a230*/  @!P0 SYNCS.PHASECHK.TRANS64 P0, [R0+URZ+0x70], R3 ;  /* 0x00007003000085a7 */ /* 0x000e64000800007f */
[----:B-1----:R-:W-:Y:S05]  /*a240*/  @!P0 BRA `(.L_x_209) ;  /* 0xfffffffc00f08947 */ /* 0x002fea000383ffff */
[----:B------:R-:W-:Y:S05]  /*a250*/  BRA `(.L_x_248) ;  /* 0xffffffe800087947 */ /* 0x000fea000383ffff */
.L_x_213:
[----:B------:R-:W-:Y:S01]  /*a260*/  BSSY B1, `(.L_x_249) ;  /* 0x0000006000017945 */ /* 0x000fe20003800000 */
[----:B------:R-:W-:-:S07]  /*a270*/  IMAD.MOV.U32 R15, RZ, RZ, -0x1 ;  /* 0xffffffffff0f7424 */ /* 0x000fce00078e00ff */
[----:B------:R-:W-:Y:S05]  /*a280*/  WARPSYNC.COLLECTIVE R15, `(.L_x_250) ;  /* 0x000000000f0c7348 */ /* 0x000fea0003c00000 */
[----:B------:R-:W-:Y:S02]  /*a290*/  ELECT P6, UR62, PT ;  /* 0x00000000003e782f */ /* 0x000fe400038c0000 */
[----:B------:R-:W-:Y:S01]  /*a2a0*/  MOV R14, UR62 ;  /* 0x0000003e000e7c02 */ /* 0x000fe20008000f00 */
[----:B------:R-:W-:Y:S10]  /*a2b0*/  ENDCOLLECTIVE ;  /* 0x000000000000791b */ /* 0x000ff40003800000 */
.L_x_250:
[----:B------:R-:W-:Y:S05]  /*a2c0*/  BSYNC B1 ;  /* 0x0000000000017941 */ /* 0x000fea0003800000 */
.L_x_249:
[----:B------:R-:W-:Y:S05]  /*a2d0*/  BRA `(.L_x_251) ;  /* 0xffffffe800887947 */ /* 0x000fea000383ffff */
.L_x_216:
[----:B-1----:R1:W2:Y:S02]  /*a2e0*/  SYNCS.PHASECHK.TRANS64.TRYWAIT P0, [R14+URZ+0x20], R7 ;  /* 0x000020070e0075a7 */ /* 0x0022a4000800017f */
[----:B--2---:R-:W-:Y:S05]  /*a2f0*/  @!P0 NANOSLEEP.SYNCS 0x989680 ;  /* 0x009896800000895d */ /* 0x004fea0003900000 */
[----:B------:R-:W2:Y:S02]  /*a300*/  @!P0 SYNCS.PHASECHK.TRANS64 P0, [R14+URZ+0x20], R7 ;  /* 0x000020070e0085a7 */ /* 0x000ea4000800007f */
[----:B--2---:R-:W-:Y:S05]  /*a310*/  @!P0 BRA `(.L_x_216) ;  /* 0xfffffffc00f08947 */ /* 0x004fea000383ffff */
[----:B------:R-:W-:Y:S05]  /*a320*/  BRA `(.L_x_252) ;  /* 0xffffffe800c07947 */ /* 0x000fea000383ffff */
.L_x_224:
[----:B------:R-:W-:Y:S01]  /*a330*/  BSSY B0, `(.L_x_253) ;  /* 0x0000006000007945 */ /* 0x000fe20003800000 */
[----:B------:R-:W-:-:S07]  /*a340*/  MOV R15, 0xffffffff ;  /* 0xffffffff000f7802 */ /* 0x000fce0000000f00 */
[----:B-1----:R-:W-:Y:S05]  /*a350*/  WARPSYNC.COLLECTIVE R15, `(.L_x_254) ;  /* 0x000000000f0c7348 */ /* 0x002fea0003c00000 */
[----:B------:R-:W-:Y:S02]  /*a360*/  ELECT P6, UR62, PT ;  /* 0x00000000003e782f */ /* 0x000fe400038c0000 */
[----:B------:R-:W-:Y:S01]  /*a370*/  MOV R14, UR62 ;  /* 0x0000003e000e7c02 */ /* 0x000fe20008000f00 */
[----:B-1----:R-:W-:Y:S10]  /*a380*/  ENDCOLLECTIVE ;  /* 0x000000000000791b */ /* 0x002ff40003800000 */
.L_x_254:
[----:B------:R-:W-:Y:S05]  /*a390*/  BSYNC B0 ;  /* 0x0000000000007941 */ /* 0x000fea0003800000 */
.L_x_253:
[----:B------:R-:W-:Y:S05]  /*a3a0*/  BRA `(.L_x_255) ;  /* 0xfffffff400187947 */ /* 0x000fea000383ffff */
.L_x_226:
[----:B--2---:R2:W3:Y:S02]  /*a3b0*/  SYNCS.PHASECHK.TRANS64.TRYWAIT P0, [R5+URZ], R2 ;  /* 0x00000002050075a7 */ /* 0x0044e4000800017f */
[----:B---3--:R-:W-:Y:S05]  /*a3c0*/  @!P0 NANOSLEEP.SYNCS 0x989680 ;  /* 0x009896800000895d */ /* 0x008fea0003900000 */
[----:B------:R-:W3:Y:S02]  /*a3d0*/  @!P0 SYNCS.PHASECHK.TRANS64 P0, [R5+URZ], R2 ;  /* 0x00000002050085a7 */ /* 0x000ee4000800007f */
[----:B---3--:R-:W-:Y:S05]  /*a3e0*/  @!P0 BRA `(.L_x_226) ;  /* 0xfffffffc00f08947 */ /* 0x008fea000383ffff */
[----:B------:R-:W-:Y:S05]  /*a3f0*/  BRA `(.L_x_256) ;  /* 0xfffffff400547947 */ /* 0x000fea000383ffff */
.L_x_227:
[----:B--2---:R2:W3:Y:S02]  /*a400*/  SYNCS.PHASECHK.TRANS64.TRYWAIT P0, [R7+URZ], R4 ;  /* 0x00000004070075a7 */ /* 0x0044e4000800017f */
[----:B---3--:R-:W-:Y:S05]  /*a410*/  @!P0 NANOSLEEP.SYNCS 0x989680 ;  /* 0x009896800000895d */ /* 0x008fea0003900000 */
[----:B------:R-:W3:Y:S02]  /*a420*/  @!P0 SYNCS.PHASECHK.TRANS64 P0, [R7+URZ], R4 ;  /* 0x00000004070085a7 */ /* 0x000ee4000800007f */
[----:B---3--:R-:W-:Y:S05]  /*a430*/  @!P0 BRA `(.L_x_227) ;  /* 0xfffffffc00f08947 */ /* 0x008fea000383ffff */
[----:B------:R-:W-:Y:S05]  /*a440*/  BRA `(.L_x_257) ;  /* 0xfffffff400647947 */ /* 0x000fea000383ffff */
.L_x_228:
[----:B--2---:R2:W3:Y:S02]  /*a450*/  SYNCS.PHASECHK.TRANS64.TRYWAIT P0, [R6+URZ], R5 ;  /* 0x00000005060075a7 */ /* 0x0044e4000800017f */
[----:B---3--:R-:W-:Y:S05]  /*a460*/  @!P0 NANOSLEEP.SYNCS 0x989680 ;  /* 0x009896800000895d */ /* 0x008fea0003900000 */
[----:B------:R-:W3:Y:S02]  /*a470*/  @!P0 SYNCS.PHASECHK.TRANS64 P0, [R6+URZ], R5 ;  /* 0x00000005060085a7 */ /* 0x000ee4000800007f */
[----:B---3--:R-:W-:Y:S05]  /*a480*/  @!P0 BRA `(.L_x_228) ;  /* 0xfffffffc00f08947 */ /* 0x008fea000383ffff */
[----:B------:R-:W-:Y:S05]  /*a490*/  BRA `(.L_x_258) ;  /* 0xfffffff4006c7947 */ /* 0x000fea000383ffff */
.L_x_259:
[----:B------:R-:W-:-:S00]  /*a4a0*/  BRA `(.L_x_259) ;  /* 0xfffffffc00fc7947 */ /* 0x000fc0000383ffff */
[----:B------:R-:W-:-:S00]  /*a4b0*/  NOP ;  /* 0x0000000000007918 */ /* 0x000fc00000000000 */
        /* <DEDUP_REMOVED lines=12> */
.L_x_260:


//--------------------- .nv.global.init           --------------------------
	.section	.nv.global.init,"aw",@progbits
.nv.global.init:
	.type		$str$22,@object
	.size		$str$22,($str$26 - $str$22)
$str$22:
        /*0000*/ 	.byte	0x6b, 0x5f, 0x74, 0x69, 0x6c, 0x65, 0x5f, 0x63, 0x6f, 0x75, 0x6e, 0x74, 0x20, 0x3e, 0x3d, 0x20
        /*0010*/ 	.byte	0x31, 0x00
	.type		$str$26,@object
	.size		$str$26,($str$27 - $str$26)
$str$26:
        /*0012*/ 	.byte	0x28, 0x61, 0x64, 0x64, 0x72, 0x65, 0x73, 0x73, 0x20, 0x26, 0x20, 0x6d, 0x61, 0x73, 0x6b, 0x29
        /*0022*/ 	.byte	0x20, 0x3d, 0x3d, 0x20, 0x30, 0x00
	.type		$str$27,@object
	.size		$str$27,($str$23 - $str$27)
$str$27:
        /*0028*/ 	.byte	0x2f, 0x74, 0x6d, 0x70, 0x2f, 0x63, 0x75, 0x74, 0x6c, 0x61, 0x73, 0x73, 0x5f, 0x73, 0x77, 0x65
        /*0038*/ 	.byte	0x65, 0x70, 0x5f, 0x73, 0x72, 0x63, 0x2f, 0x69, 0x6e, 0x63, 0x6c, 0x75, 0x64, 0x65, 0x2f, 0x63
        /*0048*/ 	.byte	0x75, 0x74, 0x65, 0x2f, 0x70, 0x6f, 0x69, 0x6e, 0x74, 0x65, 0x72, 0x5f, 0x66, 0x6c, 0x61, 0x67
        /*0058*/ 	.byte	0x67, 0x65, 0x64, 0x2e, 0x68, 0x70, 0x70, 0x00
	.type		$str$23,@object
	.size		$str$23,(__unnamed_2 - $str$23)
$str$23:
        /*0060*/ 	.byte	0x2f, 0x74, 0x6d, 0x70, 0x2f, 0x63, 0x75, 0x74, 0x6c, 0x61, 0x73, 0x73, 0x5f, 0x73, 0x77, 0x65
        /*0070*/ 	.byte	0x65, 0x70, 0x5f, 0x73, 0x72, 0x63, 0x2f, 0x69, 0x6e, 0x63, 0x6c, 0x75, 0x64, 0x65, 0x2f, 0x63
        /*0080*/ 	.byte	0x75, 0x74, 0x6c, 0x61, 0x73, 0x73, 0x2f, 0x67, 0x65, 0x6d, 0x6d, 0x2f, 0x63, 0x6f, 0x6c, 0x6c
        /*0090*/ 	.byte	0x65, 0x63, 0x74, 0x69, 0x76, 0x65, 0x2f, 0x73, 0x6d, 0x39, 0x30, 0x5f, 0x6d, 0x6d, 0x61, 0x5f
        /*00a0*/ 	.byte	0x74, 0x6d, 0x61, 0x5f, 0x67, 0x6d, 0x6d, 0x61, 0x5f, 0x73, 0x73, 0x5f, 0x77, 0x61, 0x72, 0x70
        /*00b0*/ 	.byte	0x73, 0x70, 0x65, 0x63, 0x69, 0x61, 0x6c, 0x69, 0x7a, 0x65, 0x64, 0x2e, 0x68, 0x70, 0x70, 0x00
	.type		__unnamed_2,@object
	.size		__unnamed_2,(__unnamed_1 - __unnamed_2)
__unnamed_2:
        /*00c0*/ 	.byte	0x61, 0x75, 0x74, 0x6f, 0x20, 0x63, 0x75, 0x74, 0x65, 0x3a, 0x3a, 0x61, 0x73, 0x5f, 0x70, 0x6f
        /* <DEDUP_REMOVED lines=27> */
        /*0280*/ 	.byte	0x36, 0x3e, 0x3e, 0x3e, 0x3e, 0x3e, 0x5d, 0x00
	.type		__unnamed_1,@object
	.size		__unnamed_1,(.L_0 - __unnamed_1)
__unnamed_1:
        /* <DEDUP_REMOVED lines=181> */
        /*0dd8*/ 	.byte	0x74, 0x69, 0x74, 0x79, 0x5d, 0x00
.L_0:


//--------------------- .nv.shared._ZN7cutlass13device_kernelINS_4gemm6kernel13GemmUniversalIN4cute5tupleIJiiiiEEENS1_10collective13CollectiveMmaINS1_34MainloopSm90TmaGmmaWarpSpecializedILi4ENS5_IJNS4_1CILi2EEENSA_ILi1EEESC_EEENS1_35KernelTmaWarpSpecializedCooperativeEEENS5_IJNSA_ILi128EEENSA_ILi256EEENSA_ILi64EEEEEENS_6half_tENS5_IJlSC_lEEESK_SL_NS4_8TiledMMAINS4_8MMA_AtomIJNS4_4SM904GMMA26MMA_64x256x16_F32F16F16_SSILNSP_5MajorE0ELSR_0ELNSP_7ScaleInE1ELSS_1EEEEEENS4_6LayoutISD_NS5_IJSC_NSA_ILi0EEESW_EEEEENS5_IJNS4_10UnderscoreESZ_SZ_EEEEENS4_13SM90_TMA_LOADENS4_14ComposedLayoutINS4_7SwizzleILi3ELi4ELi3EEENS4_18smem_ptr_flag_bitsILi16EEENSV_INS5_IJNSA_ILi8EEESI_EEENS5_IJSI_SC_EEEEEEEvNS4_8identityENS4_23SM90_TMA_LOAD_MULTICASTES1C_vS1D_EENS_8epilogue10collective18CollectiveEpilogueINS1G_22Sm90TmaWarpSpecializedILi4ELi2ELi16ELb1ELb0EEEJSJ_NS5_IJSG_NSA_ILi32EEEEEESK_SL_SK_SL_NS1G_6fusion15FusionCallbacksIS1K_NS1N_13LinCombEltActINS1G_6thread4ReLuESK_fSK_fLNS_15FloatRoundStyleE2EEESJ_S1M_JEEES12_NS13_INS14_ILi2ELi4ELi3EEES17_NSV_INS5_IJS18_S1L_EEENS5_IJS1L_SC_EEEEEEENS4_17SM75_U32x4_LDSM_NENS4_14SM90_TMA_STOREES1Z_NS4_17SM90_U32x4_STSM_NENS4_9Copy_AtomIJS22_SK_EEEvEEEvvEEEEvNT_6ParamsE --------------------------
	.section	.nv.shared._ZN7cutlass13device_kernelINS_4gemm6kernel13GemmUniversalIN4cute5tupleIJiiiiEEENS1_10collective13CollectiveMmaINS1_34MainloopSm90TmaGmmaWarpSpecializedILi4ENS5_IJNS4_1CILi2EEENSA_ILi1EEESC_EEENS1_35KernelTmaWarpSpecializedCooperativeEEENS5_IJNSA_ILi128EEENSA_ILi256EEENSA_ILi64EEEEEENS_6half_tENS5_IJlSC_lEEESK_SL_NS4_8TiledMMAINS4_8MMA_AtomIJNS4_4SM904GMMA26MMA_64x256x16_F32F16F16_SSILNSP_5MajorE0ELSR_0ELNSP_7ScaleInE1ELSS_1EEEEEENS4_6LayoutISD_NS5_IJSC_NSA_ILi0EEESW_EEEEENS5_IJNS4_10UnderscoreESZ_SZ_EEEEENS4_13SM90_TMA_LOADENS4_14ComposedLayoutINS4_7SwizzleILi3ELi4ELi3EEENS4_18smem_ptr_flag_bitsILi16EEENSV_INS5_IJNSA_ILi8EEESI_EEENS5_IJSI_SC_EEEEEEEvNS4_8identityENS4_23SM90_TMA_LOAD_MULTICASTES1C_vS1D_EENS_8epilogue10collective18CollectiveEpilogueINS1G_22Sm90TmaWarpSpecializedILi4ELi2ELi16ELb1ELb0EEEJSJ_NS5_IJSG_NSA_ILi32EEEEEESK_SL_SK_SL_NS1G_6fusion15FusionCallbacksIS1K_NS1N_13LinCombEltActINS1G_6thread4ReLuESK_fSK_fLNS_15FloatRoundStyleE2EEESJ_S1M_JEEES12_NS13_INS14_ILi2ELi4ELi3EEES17_NSV_INS5_IJS18_S1L_EEENS5_IJS1L_SC_EEEEEEENS4_17SM75_U32x4_LDSM_NENS4_14SM90_TMA_STOREES1Z_NS4_17SM90_U32x4_STSM_NENS4_9Copy_AtomIJS22_SK_EEEvEEEvvEEEEvNT_6ParamsE,"aw",@nobits
	.sectionflags	@""
	.align	16
	.zero		1024


//--------------------- .nv.shared.reserved.0     --------------------------
	.section	.nv.shared.reserved.0,"aw",@nobits
	.weak		__nv_reservedSMEM_offset_0_alias
	.size		__nv_reservedSMEM_offset_0_alias, 0, 0
	.other		__nv_reservedSMEM_offset_0_alias,@"STO_CUDA_RESERVED_SHARED STV_DEFAULT"
__nv_reservedSMEM_offset_0_alias:
	.zero		0


//--------------------- .nv.global                --------------------------
	.section	.nv.global,"aw",@nobits
.nv.global:
	.type		_ZN39_INTERNAL_1f69a0d2_4_k_cu_e5895260_26164cute1_E,@object
	.size		_ZN39_INTERNAL_1f69a0d2_4_k_cu_e5895260_26164cute1_E,(_ZN39_INTERNAL_1f69a0d2_4_k_cu_e5895260_26164cuda3std3__45__cpo6cbeginE - _ZN39_INTERNAL_1f69a0d2_4_k_cu_e5895260_26164cute1_E)
_ZN39_INTERNAL_1f69a0d2_4_k_cu_e5895260_26164cute1_E:
	.zero		1
	.type		_ZN39_INTERNAL_1f69a0d2_4_k_cu_e5895260_26164cuda3std3__45__cpo6cbeginE,@object
	.size		_ZN39_INTERNAL_1f69a0d2_4_k_cu_e5895260_26164cuda3std3__45__cpo6cbeginE,(_ZN39_INTERNAL_1f69a0d2_4_k_cu_e5895260_26164cuda3std3__48in_placeE - _ZN39_INTERNAL_1f69a0d2_4_k_cu_e5895260_26164cuda3std3__45__cpo6cbeginE)
_ZN39_INTERNAL_1f69a0d2_4_k_cu_e5895260_26164cuda3std3__45__cpo6cbeginE:
	.zero		1
	.type		_ZN39_INTERNAL_1f69a0d2_4_k_cu_e5895260_26164cuda3std3__48in_placeE,@object
	.size		_ZN39_INTERNAL_1f69a0d2_4_k_cu_e5895260_26164cuda3std3__48in_placeE,(_ZN39_INTERNAL_1f69a0d2_4_k_cu_e5895260_26164cuda3std6ranges3__45__cpo9iter_moveE - _ZN39_INTERNAL_1f69a0d2_4_k_cu_e5895260_26164cuda3std3__48in_placeE)
_ZN39_INTERNAL_1f69a0d2_4_k_cu_e5895260_26164cuda3std3__48in_placeE:
	.zero		1
	.type		_ZN39_INTERNAL_1f69a0d2_4_k_cu_e5895260_26164cuda3std6ranges3__45__cpo9iter_moveE,@object
	.size		_ZN39_INTERNAL_1f69a0d2_4_k_cu_e5895260_26164cuda3std6ranges3__45__cpo9iter_moveE,(_ZN39_INTERNAL_1f69a0d2_4_k_cu_e5895260_26164cuda3std3__45__cpo5beginE - _ZN39_INTERNAL_1f69a0d2_4_k_cu_e5895260_26164cuda3std6ranges3__45__cpo9iter_moveE)
_ZN39_INTERNAL_1f69a0d2_4_k_cu_e5895260_26164cuda3std6ranges3__45__cpo9iter_moveE:
	.zero		1
	.type		_ZN39_INTERNAL_1f69a0d2_4_k_cu_e5895260_26164cuda3std3__45__cpo5beginE,@object
	.size		_ZN39_INTERNAL_1f69a0d2_4_k_cu_e5895260_26164cuda3std3__45__cpo5beginE,(_ZN39_INTERNAL_1f69a0d2_4_k_cu_e5895260_26164cuda3std3__441_GLOBAL__N__1f69a0d2_4_k_cu_e5895260_26166ignoreE - _ZN39_INTERNAL_1f69a0d2_4_k_cu_e5895260_26164cuda3std3__45__cpo5beginE)
_ZN39_INTERNAL_1f69a0d2_4_k_cu_e5895260_26164cuda3std3__45__cpo5beginE:
	.zero		1
	.type		_ZN39_INTERNAL_1f69a0d2_4_k_cu_e5895260_26164cuda3std3__441_GLOBAL__N__1f69a0d2_4_k_cu_e5895260_26166ignoreE,@object
	.size		_ZN39_INTERNAL_1f69a0d2_4_k_cu_e5895260_26164cuda3std3__441_GLOBAL__N__1f69a0d2_4_k_cu_e5895260_26166ignoreE,(_ZN39_INTERNAL_1f69a0d2_4_k_cu_e5895260_26164cute7productE - _ZN39_INTERNAL_1f69a0d2_4_k_cu_e5895260_26164cuda3std3__441_GLOBAL__N__1f69a0d2_4_k_cu_e5895260_26166ignoreE)
_ZN39_INTERNAL_1f69a0d2_4_k_cu_e5895260_26164cuda3std3__441_GLOBAL__N__1f69a0d2_4_k_cu_e5895260_26166ignoreE:
	.zero		1
	.type		_ZN39_INTERNAL_1f69a0d2_4_k_cu_e5895260_26164cute7productE,@object
	.size		_ZN39_INTERNAL_1f69a0d2_4_k_cu_e5895260_26164cute7productE,(_ZN39_INTERNAL_1f69a0d2_4_k_cu_e5895260_26164cuda3std3__45__cpo3endE - _ZN39_INTERNAL_1f69a0d2_4_k_cu_e5895260_26164cute7productE)
_ZN39_INTERNAL_1f69a0d2_4_k_cu_e5895260_26164cute7productE:
	.zero		1
	.type		_ZN39_INTERNAL_1f69a0d2_4_k_cu_e5895260_26164cuda3std3__45__cpo3endE,@object
	.size		_ZN39_INTERNAL_1f69a0d2_4_k_cu_e5895260_26164cuda3std3__45__cpo3endE,(_ZN39_INTERNAL_1f69a0d2_4_k_cu_e5895260_26164cuda3std3__419piecewise_constructE - _ZN39_INTERNAL_1f69a0d2_4_k_cu_e5895260_26164cuda3std3__45__cpo3endE)
_ZN39_INTERNAL_1f69a0d2_4_k_cu_e5895260_26164cuda3std3__45__cpo3endE:
	.zero		1
	.type		_ZN39_INTERNAL_1f69a0d2_4_k_cu_e5895260_26164cuda3std3__419piecewise_constructE,@object
	.size		_ZN39_INTERNAL_1f69a0d2_4_k_cu_e5895260_26164cuda3std3__419piecewise_constructE,(_ZN39_INTERNAL_1f69a0d2_4_k_cu_e5895260_26164cuda3std3__45__cpo4cendE - _ZN39_INTERNAL_1f69a0d2_4_k_cu_e5895260_26164cuda3std3__419piecewise_constructE)
_ZN39_INTERNAL_1f69a0d2_4_k_cu_e5895260_26164cuda3std3__419piecewise_constructE:
	.zero		1
	.type		_ZN39_INTERNAL_1f69a0d2_4_k_cu_e5895260_26164cuda3std3__45__cpo4cendE,@object
	.size		_ZN39_INTERNAL_1f69a0d2_4_k_cu_e5895260_26164cuda3std3__45__cpo4cendE,(_ZN39_INTERNAL_1f69a0d2_4_k_cu_e5895260_26164cuda3std6ranges3__45__cpo4swapE - _ZN39_INTERNAL_1f69a0d2_4_k_cu_e5895260_26164cuda3std3__45__cpo4cendE)
_ZN39_INTERNAL_1f69a0d2_4_k_cu_e5895260_26164cuda3std3__45__cpo4cendE:
	.zero		1
	.type		_ZN39_INTERNAL_1f69a0d2_4_k_cu_e5895260_26164cuda3std6ranges3__45__cpo4swapE,@object
	.size		_ZN39_INTERNAL_1f69a0d2_4_k_cu_e5895260_26164cuda3std6ranges3__45__cpo4swapE,(.L_9 - _ZN39_INTERNAL_1f69a0d2_4_k_cu_e5895260_26164cuda3std6ranges3__45__cpo4swapE)
_ZN39_INTERNAL_1f69a0d2_4_k_cu_e5895260_26164cuda3std6ranges3__45__cpo4swapE:
	.zero		1
.L_9:


//--------------------- .nv.constant0._ZN7cutlass13device_kernelINS_4gemm6kernel13GemmUniversalIN4cute5tupleIJiiiiEEENS1_10collective13CollectiveMmaINS1_34MainloopSm90TmaGmmaWarpSpecializedILi4ENS5_IJNS4_1CILi2EEENSA_ILi1EEESC_EEENS1_35KernelTmaWarpSpecializedCooperativeEEENS5_IJNSA_ILi128EEENSA_ILi256EEENSA_ILi64EEEEEENS_6half_tENS5_IJlSC_lEEESK_SL_NS4_8TiledMMAINS4_8MMA_AtomIJNS4_4SM904GMMA26MMA_64x256x16_F32F16F16_SSILNSP_5MajorE0ELSR_0ELNSP_7ScaleInE1ELSS_1EEEEEENS4_6LayoutISD_NS5_IJSC_NSA_ILi0EEESW_EEEEENS5_IJNS4_10UnderscoreESZ_SZ_EEEEENS4_13SM90_TMA_LOADENS4_14ComposedLayoutINS4_7SwizzleILi3ELi4ELi3EEENS4_18smem_ptr_flag_bitsILi16EEENSV_INS5_IJNSA_ILi8EEESI_EEENS5_IJSI_SC_EEEEEEEvNS4_8identityENS4_23SM90_TMA_LOAD_MULTICASTES1C_vS1D_EENS_8epilogue10collective18CollectiveEpilogueINS1G_22Sm90TmaWarpSpecializedILi4ELi2ELi16ELb1ELb0EEEJSJ_NS5_IJSG_NSA_ILi32EEEEEESK_SL_SK_SL_NS1G_6fusion15FusionCallbacksIS1K_NS1N_13LinCombEltActINS1G_6thread4ReLuESK_fSK_fLNS_15FloatRoundStyleE2EEESJ_S1M_JEEES12_NS13_INS14_ILi2ELi4ELi3EEES17_NSV_INS5_IJS18_S1L_EEENS5_IJS1L_SC_EEEEEEENS4_17SM75_U32x4_LDSM_NENS4_14SM90_TMA_STOREES1Z_NS4_17SM90_U32x4_STSM_NENS4_9Copy_AtomIJS22_SK_EEEvEEEvvEEEEvNT_6ParamsE --------------------------
	.section	.nv.constant0._ZN7cutlass13device_kernelINS_4gemm6kernel13GemmUniversalIN4cute5tupleIJiiiiEEENS1_10collective13CollectiveMmaINS1_34MainloopSm90TmaGmmaWarpSpecializedILi4ENS5_IJNS4_1CILi2EEENSA_ILi1EEESC_EEENS1_35KernelTmaWarpSpecializedCooperativeEEENS5_IJNSA_ILi128EEENSA_ILi256EEENSA_ILi64EEEEEENS_6half_tENS5_IJlSC_lEEESK_SL_NS4_8TiledMMAINS4_8MMA_AtomIJNS4_4SM904GMMA26MMA_64x256x16_F32F16F16_SSILNSP_5MajorE0ELSR_0ELNSP_7ScaleInE1ELSS_1EEEEEENS4_6LayoutISD_NS5_IJSC_NSA_ILi0EEESW_EEEEENS5_IJNS4_10UnderscoreESZ_SZ_EEEEENS4_13SM90_TMA_LOADENS4_14ComposedLayoutINS4_7SwizzleILi3ELi4ELi3EEENS4_18smem_ptr_flag_bitsILi16EEENSV_INS5_IJNSA_ILi8EEESI_EEENS5_IJSI_SC_EEEEEEEvNS4_8identityENS4_23SM90_TMA_LOAD_MULTICASTES1C_vS1D_EENS_8epilogue10collective18CollectiveEpilogueINS1G_22Sm90TmaWarpSpecializedILi4ELi2ELi16ELb1ELb0EEEJSJ_NS5_IJSG_NSA_ILi32EEEEEESK_SL_SK_SL_NS1G_6fusion15FusionCallbacksIS1K_NS1N_13LinCombEltActINS1G_6thread4ReLuESK_fSK_fLNS_15FloatRoundStyleE2EEESJ_S1M_JEEES12_NS13_INS14_ILi2ELi4ELi3EEES17_NSV_INS5_IJS18_S1L_EEENS5_IJS1L_SC_EEEEEEENS4_17SM75_U32x4_LDSM_NENS4_14SM90_TMA_STOREES1Z_NS4_17SM90_U32x4_STSM_NENS4_9Copy_AtomIJS22_SK_EEEvEEEvvEEEEvNT_6ParamsE,"a",@progbits
	.sectionflags	@""
	.align	4
.nv.constant0._ZN7cutlass13device_kernelINS_4gemm6kernel13GemmUniversalIN4cute5tupleIJiiiiEEENS1_10collective13CollectiveMmaINS1_34MainloopSm90TmaGmmaWarpSpecializedILi4ENS5_IJNS4_1CILi2EEENSA_ILi1EEESC_EEENS1_35KernelTmaWarpSpecializedCooperativeEEENS5_IJNSA_ILi128EEENSA_ILi256EEENSA_ILi64EEEEEENS_6half_tENS5_IJlSC_lEEESK_SL_NS4_8TiledMMAINS4_8MMA_AtomIJNS4_4SM904GMMA26MMA_64x256x16_F32F16F16_SSILNSP_5MajorE0ELSR_0ELNSP_7ScaleInE1ELSS_1EEEEEENS4_6LayoutISD_NS5_IJSC_NSA_ILi0EEESW_EEEEENS5_IJNS4_10UnderscoreESZ_SZ_EEEEENS4_13SM90_TMA_LOADENS4_14ComposedLayoutINS4_7SwizzleILi3ELi4ELi3EEENS4_18smem_ptr_flag_bitsILi16EEENSV_INS5_IJNSA_ILi8EEESI_EEENS5_IJSI_SC_EEEEEEEvNS4_8identityENS4_23SM90_TMA_LOAD_MULTICASTES1C_vS1D_EENS_8epilogue10collective18CollectiveEpilogueINS1G_22Sm90TmaWarpSpecializedILi4ELi2ELi16ELb1ELb0EEEJSJ_NS5_IJSG_NSA_ILi32EEEEEESK_SL_SK_SL_NS1G_6fusion15FusionCallbacksIS1K_NS1N_13LinCombEltActINS1G_6thread4ReLuESK_fSK_fLNS_15FloatRoundStyleE2EEESJ_S1M_JEEES12_NS13_INS14_ILi2ELi4ELi3EEES17_NSV_INS5_IJS18_S1L_EEENS5_IJS1L_SC_EEEEEEENS4_17SM75_U32x4_LDSM_NENS4_14SM90_TMA_STOREES1Z_NS4_17SM90_U32x4_STSM_NENS4_9Copy_AtomIJS22_SK_EEEvEEEvvEEEEvNT_6ParamsE:
	.zero		2432


//--------------------- SYMBOLS --------------------------

	.type		.nv.reservedSmem.offset0,@object
	.size		.nv.reservedSmem.offset0,0x4
	.type		__assertfail,@function
